//
// Generated by NVIDIA NVVM Compiler
//
// Compiler Build ID: CL-36424714
// Cuda compilation tools, release 13.0, V13.0.88
// Based on NVVM 20.0.0
//

.version 9.0
.target sm_100
.address_size 64

	// .globl	_Z5threePfS_ii

.visible .entry _Z5threePfS_ii(
	.param .u64 .ptr .align 1 _Z5threePfS_ii_param_0,
	.param .u64 .ptr .align 1 _Z5threePfS_ii_param_1,
	.param .u32 _Z5threePfS_ii_param_2,
	.param .u32 _Z5threePfS_ii_param_3
)
{
	.reg .pred 	%p<176>;
	.reg .b32 	%r<805>;
	.reg .b32 	%f<321>;
	.reg .b64 	%rd<421>;

	ld.param.u64 	%rd3, [_Z5threePfS_ii_param_0];
	ld.param.u64 	%rd4, [_Z5threePfS_ii_param_1];
	ld.param.u32 	%r451, [_Z5threePfS_ii_param_2];
	ld.param.u32 	%r449, [_Z5threePfS_ii_param_3];
	cvta.to.global.u64 	%rd1, %rd3;
	cvta.to.global.u64 	%rd2, %rd4;
	mov.u32 	%r452, %tid.x;
	rem.s32 	%r450, %r452, %r451;
	setp.gt.s32 	%p1, %r450, 15;
	@%p1 bra 	$L__BB0_72;
	setp.gt.s32 	%p25, %r450, 7;
	@%p25 bra 	$L__BB0_37;
	setp.gt.s32 	%p37, %r450, 3;
	@%p37 bra 	$L__BB0_20;
	setp.gt.s32 	%p43, %r450, 1;
	@%p43 bra 	$L__BB0_12;
	setp.eq.s32 	%p46, %r450, 0;
	@%p46 bra 	$L__BB0_233;
	setp.eq.s32 	%p47, %r450, 1;
	@%p47 bra 	$L__BB0_6;
	bra.uni 	$L__BB0_239;
$L__BB0_6:
	max.s32 	%r634, %r449, 1024;
	add.s32 	%r635, %r634, -1;
	div.u32 	%r636, %r635, %r449;
	add.s32 	%r121, %r636, 1;
	and.b32  	%r122, %r121, 3;
	setp.lt.u32 	%p168, %r636, 3;
	mov.b32 	%r712, 0;
	@%p168 bra 	$L__BB0_9;
	and.b32  	%r638, %r121, -4;
	shl.b32 	%r123, %r449, 2;
	neg.s32 	%r647, %r638;
	mov.b32 	%r712, 0;
	mul.wide.s32 	%rd398, %r449, 4;
$L__BB0_8:
	mul.wide.s32 	%rd395, %r712, 4;
	add.s64 	%rd396, %rd2, %rd395;
	ld.global.f32 	%f301, [%rd396];
	mul.f32 	%f302, %f301, %f301;
	add.s64 	%rd397, %rd1, %rd395;
	st.global.f32 	[%rd397], %f302;
	add.s64 	%rd399, %rd396, %rd398;
	ld.global.f32 	%f303, [%rd399];
	mul.f32 	%f304, %f303, %f303;
	add.s64 	%rd400, %rd397, %rd398;
	st.global.f32 	[%rd400], %f304;
	add.s64 	%rd401, %rd399, %rd398;
	ld.global.f32 	%f305, [%rd401];
	mul.f32 	%f306, %f305, %f305;
	add.s64 	%rd402, %rd400, %rd398;
	st.global.f32 	[%rd402], %f306;
	add.s64 	%rd403, %rd401, %rd398;
	ld.global.f32 	%f307, [%rd403];
	mul.f32 	%f308, %f307, %f307;
	add.s64 	%rd404, %rd402, %rd398;
	st.global.f32 	[%rd404], %f308;
	add.s32 	%r712, %r712, %r123;
	add.s32 	%r647, %r647, 4;
	setp.eq.s32 	%p169, %r647, 0;
	@%p169 bra 	$L__BB0_9;
	bra.uni 	$L__BB0_8;
$L__BB0_9:
	setp.eq.s32 	%p170, %r122, 0;
	@%p170 bra 	$L__BB0_239;
	neg.s32 	%r713, %r122;
$L__BB0_11:
	.pragma "nounroll";
	mul.wide.s32 	%rd405, %r712, 4;
	add.s64 	%rd406, %rd1, %rd405;
	add.s64 	%rd407, %rd2, %rd405;
	ld.global.f32 	%f309, [%rd407];
	mul.f32 	%f310, %f309, %f309;
	st.global.f32 	[%rd406], %f310;
	add.s32 	%r712, %r712, %r449;
	add.s32 	%r713, %r713, 1;
	setp.eq.s32 	%p171, %r713, 0;
	@%p171 bra 	$L__BB0_239;
	bra.uni 	$L__BB0_11;
$L__BB0_12:
	setp.eq.s32 	%p44, %r450, 2;
	@%p44 bra 	$L__BB0_227;
	setp.eq.s32 	%p45, %r450, 3;
	@%p45 bra 	$L__BB0_14;
	bra.uni 	$L__BB0_239;
$L__BB0_14:
	max.s32 	%r622, %r449, 1024;
	add.s32 	%r623, %r622, -1;
	div.u32 	%r624, %r623, %r449;
	add.s32 	%r113, %r624, 1;
	and.b32  	%r114, %r113, 3;
	setp.lt.u32 	%p160, %r624, 3;
	mov.b32 	%r718, 0;
	@%p160 bra 	$L__BB0_17;
	and.b32  	%r626, %r113, -4;
	shl.b32 	%r115, %r449, 2;
	neg.s32 	%r651, %r626;
	mov.b32 	%r718, 0;
	mul.wide.s32 	%rd372, %r449, 4;
$L__BB0_16:
	mul.wide.s32 	%rd369, %r718, 4;
	add.s64 	%rd370, %rd2, %rd369;
	ld.global.f32 	%f281, [%rd370];
	mul.f32 	%f282, %f281, %f281;
	add.s64 	%rd371, %rd1, %rd369;
	st.global.f32 	[%rd371], %f282;
	add.s64 	%rd373, %rd370, %rd372;
	ld.global.f32 	%f283, [%rd373];
	mul.f32 	%f284, %f283, %f283;
	add.s64 	%rd374, %rd371, %rd372;
	st.global.f32 	[%rd374], %f284;
	add.s64 	%rd375, %rd373, %rd372;
	ld.global.f32 	%f285, [%rd375];
	mul.f32 	%f286, %f285, %f285;
	add.s64 	%rd376, %rd374, %rd372;
	st.global.f32 	[%rd376], %f286;
	add.s64 	%rd377, %rd375, %rd372;
	ld.global.f32 	%f287, [%rd377];
	mul.f32 	%f288, %f287, %f287;
	add.s64 	%rd378, %rd376, %rd372;
	st.global.f32 	[%rd378], %f288;
	add.s32 	%r718, %r718, %r115;
	add.s32 	%r651, %r651, 4;
	setp.eq.s32 	%p161, %r651, 0;
	@%p161 bra 	$L__BB0_17;
	bra.uni 	$L__BB0_16;
$L__BB0_17:
	setp.eq.s32 	%p162, %r114, 0;
	@%p162 bra 	$L__BB0_239;
	neg.s32 	%r719, %r114;
$L__BB0_19:
	.pragma "nounroll";
	mul.wide.s32 	%rd379, %r718, 4;
	add.s64 	%rd380, %rd1, %rd379;
	add.s64 	%rd381, %rd2, %rd379;
	ld.global.f32 	%f289, [%rd381];
	mul.f32 	%f290, %f289, %f289;
	st.global.f32 	[%rd380], %f290;
	add.s32 	%r718, %r718, %r449;
	add.s32 	%r719, %r719, 1;
	setp.eq.s32 	%p163, %r719, 0;
	@%p163 bra 	$L__BB0_239;
	bra.uni 	$L__BB0_19;
$L__BB0_20:
	setp.gt.s32 	%p38, %r450, 5;
	@%p38 bra 	$L__BB0_29;
	setp.eq.s32 	%p41, %r450, 4;
	@%p41 bra 	$L__BB0_221;
	setp.eq.s32 	%p42, %r450, 5;
	@%p42 bra 	$L__BB0_23;
	bra.uni 	$L__BB0_239;
$L__BB0_23:
	max.s32 	%r610, %r449, 1024;
	add.s32 	%r611, %r610, -1;
	div.u32 	%r612, %r611, %r449;
	add.s32 	%r105, %r612, 1;
	and.b32  	%r106, %r105, 3;
	setp.lt.u32 	%p152, %r612, 3;
	mov.b32 	%r724, 0;
	@%p152 bra 	$L__BB0_26;
	and.b32  	%r614, %r105, -4;
	shl.b32 	%r107, %r449, 2;
	neg.s32 	%r655, %r614;
	mov.b32 	%r724, 0;
	mul.wide.s32 	%rd346, %r449, 4;
$L__BB0_25:
	mul.wide.s32 	%rd343, %r724, 4;
	add.s64 	%rd344, %rd2, %rd343;
	ld.global.f32 	%f261, [%rd344];
	mul.f32 	%f262, %f261, %f261;
	add.s64 	%rd345, %rd1, %rd343;
	st.global.f32 	[%rd345], %f262;
	add.s64 	%rd347, %rd344, %rd346;
	ld.global.f32 	%f263, [%rd347];
	mul.f32 	%f264, %f263, %f263;
	add.s64 	%rd348, %rd345, %rd346;
	st.global.f32 	[%rd348], %f264;
	add.s64 	%rd349, %rd347, %rd346;
	ld.global.f32 	%f265, [%rd349];
	mul.f32 	%f266, %f265, %f265;
	add.s64 	%rd350, %rd348, %rd346;
	st.global.f32 	[%rd350], %f266;
	add.s64 	%rd351, %rd349, %rd346;
	ld.global.f32 	%f267, [%rd351];
	mul.f32 	%f268, %f267, %f267;
	add.s64 	%rd352, %rd350, %rd346;
	st.global.f32 	[%rd352], %f268;
	add.s32 	%r724, %r724, %r107;
	add.s32 	%r655, %r655, 4;
	setp.eq.s32 	%p153, %r655, 0;
	@%p153 bra 	$L__BB0_26;
	bra.uni 	$L__BB0_25;
$L__BB0_26:
	setp.eq.s32 	%p154, %r106, 0;
	@%p154 bra 	$L__BB0_239;
	neg.s32 	%r725, %r106;
$L__BB0_28:
	.pragma "nounroll";
	mul.wide.s32 	%rd353, %r724, 4;
	add.s64 	%rd354, %rd1, %rd353;
	add.s64 	%rd355, %rd2, %rd353;
	ld.global.f32 	%f269, [%rd355];
	mul.f32 	%f270, %f269, %f269;
	st.global.f32 	[%rd354], %f270;
	add.s32 	%r724, %r724, %r449;
	add.s32 	%r725, %r725, 1;
	setp.eq.s32 	%p155, %r725, 0;
	@%p155 bra 	$L__BB0_239;
	bra.uni 	$L__BB0_28;
$L__BB0_29:
	setp.eq.s32 	%p39, %r450, 6;
	@%p39 bra 	$L__BB0_215;
	setp.eq.s32 	%p40, %r450, 7;
	@%p40 bra 	$L__BB0_31;
	bra.uni 	$L__BB0_239;
$L__BB0_31:
	max.s32 	%r598, %r449, 1024;
	add.s32 	%r599, %r598, -1;
	div.u32 	%r600, %r599, %r449;
	add.s32 	%r97, %r600, 1;
	and.b32  	%r98, %r97, 3;
	setp.lt.u32 	%p144, %r600, 3;
	mov.b32 	%r730, 0;
	@%p144 bra 	$L__BB0_34;
	and.b32  	%r602, %r97, -4;
	shl.b32 	%r99, %r449, 2;
	neg.s32 	%r659, %r602;
	mov.b32 	%r730, 0;
	mul.wide.s32 	%rd320, %r449, 4;
$L__BB0_33:
	mul.wide.s32 	%rd317, %r730, 4;
	add.s64 	%rd318, %rd2, %rd317;
	ld.global.f32 	%f241, [%rd318];
	mul.f32 	%f242, %f241, %f241;
	add.s64 	%rd319, %rd1, %rd317;
	st.global.f32 	[%rd319], %f242;
	add.s64 	%rd321, %rd318, %rd320;
	ld.global.f32 	%f243, [%rd321];
	mul.f32 	%f244, %f243, %f243;
	add.s64 	%rd322, %rd319, %rd320;
	st.global.f32 	[%rd322], %f244;
	add.s64 	%rd323, %rd321, %rd320;
	ld.global.f32 	%f245, [%rd323];
	mul.f32 	%f246, %f245, %f245;
	add.s64 	%rd324, %rd322, %rd320;
	st.global.f32 	[%rd324], %f246;
	add.s64 	%rd325, %rd323, %rd320;
	ld.global.f32 	%f247, [%rd325];
	mul.f32 	%f248, %f247, %f247;
	add.s64 	%rd326, %rd324, %rd320;
	st.global.f32 	[%rd326], %f248;
	add.s32 	%r730, %r730, %r99;
	add.s32 	%r659, %r659, 4;
	setp.eq.s32 	%p145, %r659, 0;
	@%p145 bra 	$L__BB0_34;
	bra.uni 	$L__BB0_33;
$L__BB0_34:
	setp.eq.s32 	%p146, %r98, 0;
	@%p146 bra 	$L__BB0_239;
	neg.s32 	%r731, %r98;
$L__BB0_36:
	.pragma "nounroll";
	mul.wide.s32 	%rd327, %r730, 4;
	add.s64 	%rd328, %rd1, %rd327;
	add.s64 	%rd329, %rd2, %rd327;
	ld.global.f32 	%f249, [%rd329];
	mul.f32 	%f250, %f249, %f249;
	st.global.f32 	[%rd328], %f250;
	add.s32 	%r730, %r730, %r449;
	add.s32 	%r731, %r731, 1;
	setp.eq.s32 	%p147, %r731, 0;
	@%p147 bra 	$L__BB0_239;
	bra.uni 	$L__BB0_36;
$L__BB0_37:
	setp.gt.s32 	%p26, %r450, 11;
	@%p26 bra 	$L__BB0_55;
	setp.gt.s32 	%p32, %r450, 9;
	@%p32 bra 	$L__BB0_47;
	setp.eq.s32 	%p35, %r450, 8;
	@%p35 bra 	$L__BB0_209;
	setp.eq.s32 	%p36, %r450, 9;
	@%p36 bra 	$L__BB0_41;
	bra.uni 	$L__BB0_239;
$L__BB0_41:
	max.s32 	%r586, %r449, 1024;
	add.s32 	%r587, %r586, -1;
	div.u32 	%r588, %r587, %r449;
	add.s32 	%r89, %r588, 1;
	and.b32  	%r90, %r89, 3;
	setp.lt.u32 	%p136, %r588, 3;
	mov.b32 	%r736, 0;
	@%p136 bra 	$L__BB0_44;
	and.b32  	%r590, %r89, -4;
	shl.b32 	%r91, %r449, 2;
	neg.s32 	%r663, %r590;
	mov.b32 	%r736, 0;
	mul.wide.s32 	%rd294, %r449, 4;
$L__BB0_43:
	mul.wide.s32 	%rd291, %r736, 4;
	add.s64 	%rd292, %rd2, %rd291;
	ld.global.f32 	%f221, [%rd292];
	mul.f32 	%f222, %f221, %f221;
	add.s64 	%rd293, %rd1, %rd291;
	st.global.f32 	[%rd293], %f222;
	add.s64 	%rd295, %rd292, %rd294;
	ld.global.f32 	%f223, [%rd295];
	mul.f32 	%f224, %f223, %f223;
	add.s64 	%rd296, %rd293, %rd294;
	st.global.f32 	[%rd296], %f224;
	add.s64 	%rd297, %rd295, %rd294;
	ld.global.f32 	%f225, [%rd297];
	mul.f32 	%f226, %f225, %f225;
	add.s64 	%rd298, %rd296, %rd294;
	st.global.f32 	[%rd298], %f226;
	add.s64 	%rd299, %rd297, %rd294;
	ld.global.f32 	%f227, [%rd299];
	mul.f32 	%f228, %f227, %f227;
	add.s64 	%rd300, %rd298, %rd294;
	st.global.f32 	[%rd300], %f228;
	add.s32 	%r736, %r736, %r91;
	add.s32 	%r663, %r663, 4;
	setp.eq.s32 	%p137, %r663, 0;
	@%p137 bra 	$L__BB0_44;
	bra.uni 	$L__BB0_43;
$L__BB0_44:
	setp.eq.s32 	%p138, %r90, 0;
	@%p138 bra 	$L__BB0_239;
	neg.s32 	%r737, %r90;
$L__BB0_46:
	.pragma "nounroll";
	mul.wide.s32 	%rd301, %r736, 4;
	add.s64 	%rd302, %rd1, %rd301;
	add.s64 	%rd303, %rd2, %rd301;
	ld.global.f32 	%f229, [%rd303];
	mul.f32 	%f230, %f229, %f229;
	st.global.f32 	[%rd302], %f230;
	add.s32 	%r736, %r736, %r449;
	add.s32 	%r737, %r737, 1;
	setp.eq.s32 	%p139, %r737, 0;
	@%p139 bra 	$L__BB0_239;
	bra.uni 	$L__BB0_46;
$L__BB0_47:
	setp.eq.s32 	%p33, %r450, 10;
	@%p33 bra 	$L__BB0_203;
	setp.eq.s32 	%p34, %r450, 11;
	@%p34 bra 	$L__BB0_49;
	bra.uni 	$L__BB0_239;
$L__BB0_49:
	max.s32 	%r574, %r449, 1024;
	add.s32 	%r575, %r574, -1;
	div.u32 	%r576, %r575, %r449;
	add.s32 	%r81, %r576, 1;
	and.b32  	%r82, %r81, 3;
	setp.lt.u32 	%p128, %r576, 3;
	mov.b32 	%r742, 0;
	@%p128 bra 	$L__BB0_52;
	and.b32  	%r578, %r81, -4;
	shl.b32 	%r83, %r449, 2;
	neg.s32 	%r667, %r578;
	mov.b32 	%r742, 0;
	mul.wide.s32 	%rd268, %r449, 4;
$L__BB0_51:
	mul.wide.s32 	%rd265, %r742, 4;
	add.s64 	%rd266, %rd2, %rd265;
	ld.global.f32 	%f201, [%rd266];
	mul.f32 	%f202, %f201, %f201;
	add.s64 	%rd267, %rd1, %rd265;
	st.global.f32 	[%rd267], %f202;
	add.s64 	%rd269, %rd266, %rd268;
	ld.global.f32 	%f203, [%rd269];
	mul.f32 	%f204, %f203, %f203;
	add.s64 	%rd270, %rd267, %rd268;
	st.global.f32 	[%rd270], %f204;
	add.s64 	%rd271, %rd269, %rd268;
	ld.global.f32 	%f205, [%rd271];
	mul.f32 	%f206, %f205, %f205;
	add.s64 	%rd272, %rd270, %rd268;
	st.global.f32 	[%rd272], %f206;
	add.s64 	%rd273, %rd271, %rd268;
	ld.global.f32 	%f207, [%rd273];
	mul.f32 	%f208, %f207, %f207;
	add.s64 	%rd274, %rd272, %rd268;
	st.global.f32 	[%rd274], %f208;
	add.s32 	%r742, %r742, %r83;
	add.s32 	%r667, %r667, 4;
	setp.eq.s32 	%p129, %r667, 0;
	@%p129 bra 	$L__BB0_52;
	bra.uni 	$L__BB0_51;
$L__BB0_52:
	setp.eq.s32 	%p130, %r82, 0;
	@%p130 bra 	$L__BB0_239;
	neg.s32 	%r743, %r82;
$L__BB0_54:
	.pragma "nounroll";
	mul.wide.s32 	%rd275, %r742, 4;
	add.s64 	%rd276, %rd1, %rd275;
	add.s64 	%rd277, %rd2, %rd275;
	ld.global.f32 	%f209, [%rd277];
	mul.f32 	%f210, %f209, %f209;
	st.global.f32 	[%rd276], %f210;
	add.s32 	%r742, %r742, %r449;
	add.s32 	%r743, %r743, 1;
	setp.eq.s32 	%p131, %r743, 0;
	@%p131 bra 	$L__BB0_239;
	bra.uni 	$L__BB0_54;
$L__BB0_55:
	setp.gt.s32 	%p27, %r450, 13;
	@%p27 bra 	$L__BB0_64;
	setp.eq.s32 	%p30, %r450, 12;
	@%p30 bra 	$L__BB0_197;
	setp.eq.s32 	%p31, %r450, 13;
	@%p31 bra 	$L__BB0_58;
	bra.uni 	$L__BB0_239;
$L__BB0_58:
	max.s32 	%r562, %r449, 1024;
	add.s32 	%r563, %r562, -1;
	div.u32 	%r564, %r563, %r449;
	add.s32 	%r73, %r564, 1;
	and.b32  	%r74, %r73, 3;
	setp.lt.u32 	%p120, %r564, 3;
	mov.b32 	%r748, 0;
	@%p120 bra 	$L__BB0_61;
	and.b32  	%r566, %r73, -4;
	shl.b32 	%r75, %r449, 2;
	neg.s32 	%r671, %r566;
	mov.b32 	%r748, 0;
	mul.wide.s32 	%rd242, %r449, 4;
$L__BB0_60:
	mul.wide.s32 	%rd239, %r748, 4;
	add.s64 	%rd240, %rd2, %rd239;
	ld.global.f32 	%f181, [%rd240];
	mul.f32 	%f182, %f181, %f181;
	add.s64 	%rd241, %rd1, %rd239;
	st.global.f32 	[%rd241], %f182;
	add.s64 	%rd243, %rd240, %rd242;
	ld.global.f32 	%f183, [%rd243];
	mul.f32 	%f184, %f183, %f183;
	add.s64 	%rd244, %rd241, %rd242;
	st.global.f32 	[%rd244], %f184;
	add.s64 	%rd245, %rd243, %rd242;
	ld.global.f32 	%f185, [%rd245];
	mul.f32 	%f186, %f185, %f185;
	add.s64 	%rd246, %rd244, %rd242;
	st.global.f32 	[%rd246], %f186;
	add.s64 	%rd247, %rd245, %rd242;
	ld.global.f32 	%f187, [%rd247];
	mul.f32 	%f188, %f187, %f187;
	add.s64 	%rd248, %rd246, %rd242;
	st.global.f32 	[%rd248], %f188;
	add.s32 	%r748, %r748, %r75;
	add.s32 	%r671, %r671, 4;
	setp.eq.s32 	%p121, %r671, 0;
	@%p121 bra 	$L__BB0_61;
	bra.uni 	$L__BB0_60;
$L__BB0_61:
	setp.eq.s32 	%p122, %r74, 0;
	@%p122 bra 	$L__BB0_239;
	neg.s32 	%r749, %r74;
$L__BB0_63:
	.pragma "nounroll";
	mul.wide.s32 	%rd249, %r748, 4;
	add.s64 	%rd250, %rd1, %rd249;
	add.s64 	%rd251, %rd2, %rd249;
	ld.global.f32 	%f189, [%rd251];
	mul.f32 	%f190, %f189, %f189;
	st.global.f32 	[%rd250], %f190;
	add.s32 	%r748, %r748, %r449;
	add.s32 	%r749, %r749, 1;
	setp.eq.s32 	%p123, %r749, 0;
	@%p123 bra 	$L__BB0_239;
	bra.uni 	$L__BB0_63;
$L__BB0_64:
	setp.eq.s32 	%p28, %r450, 14;
	@%p28 bra 	$L__BB0_191;
	setp.eq.s32 	%p29, %r450, 15;
	@%p29 bra 	$L__BB0_66;
	bra.uni 	$L__BB0_239;
$L__BB0_66:
	max.s32 	%r550, %r449, 1024;
	add.s32 	%r551, %r550, -1;
	div.u32 	%r552, %r551, %r449;
	add.s32 	%r65, %r552, 1;
	and.b32  	%r66, %r65, 3;
	setp.lt.u32 	%p112, %r552, 3;
	mov.b32 	%r754, 0;
	@%p112 bra 	$L__BB0_69;
	and.b32  	%r554, %r65, -4;
	shl.b32 	%r67, %r449, 2;
	neg.s32 	%r675, %r554;
	mov.b32 	%r754, 0;
	mul.wide.s32 	%rd216, %r449, 4;
$L__BB0_68:
	mul.wide.s32 	%rd213, %r754, 4;
	add.s64 	%rd214, %rd2, %rd213;
	ld.global.f32 	%f161, [%rd214];
	mul.f32 	%f162, %f161, %f161;
	add.s64 	%rd215, %rd1, %rd213;
	st.global.f32 	[%rd215], %f162;
	add.s64 	%rd217, %rd214, %rd216;
	ld.global.f32 	%f163, [%rd217];
	mul.f32 	%f164, %f163, %f163;
	add.s64 	%rd218, %rd215, %rd216;
	st.global.f32 	[%rd218], %f164;
	add.s64 	%rd219, %rd217, %rd216;
	ld.global.f32 	%f165, [%rd219];
	mul.f32 	%f166, %f165, %f165;
	add.s64 	%rd220, %rd218, %rd216;
	st.global.f32 	[%rd220], %f166;
	add.s64 	%rd221, %rd219, %rd216;
	ld.global.f32 	%f167, [%rd221];
	mul.f32 	%f168, %f167, %f167;
	add.s64 	%rd222, %rd220, %rd216;
	st.global.f32 	[%rd222], %f168;
	add.s32 	%r754, %r754, %r67;
	add.s32 	%r675, %r675, 4;
	setp.eq.s32 	%p113, %r675, 0;
	@%p113 bra 	$L__BB0_69;
	bra.uni 	$L__BB0_68;
$L__BB0_69:
	setp.eq.s32 	%p114, %r66, 0;
	@%p114 bra 	$L__BB0_239;
	neg.s32 	%r755, %r66;
$L__BB0_71:
	.pragma "nounroll";
	mul.wide.s32 	%rd223, %r754, 4;
	add.s64 	%rd224, %rd1, %rd223;
	add.s64 	%rd225, %rd2, %rd223;
	ld.global.f32 	%f169, [%rd225];
	mul.f32 	%f170, %f169, %f169;
	st.global.f32 	[%rd224], %f170;
	add.s32 	%r754, %r754, %r449;
	add.s32 	%r755, %r755, 1;
	setp.eq.s32 	%p115, %r755, 0;
	@%p115 bra 	$L__BB0_239;
	bra.uni 	$L__BB0_71;
$L__BB0_72:
	setp.gt.s32 	%p2, %r450, 23;
	@%p2 bra 	$L__BB0_108;
	setp.gt.s32 	%p14, %r450, 19;
	@%p14 bra 	$L__BB0_91;
	setp.gt.s32 	%p20, %r450, 17;
	@%p20 bra 	$L__BB0_83;
	setp.eq.s32 	%p23, %r450, 16;
	@%p23 bra 	$L__BB0_185;
	setp.eq.s32 	%p24, %r450, 17;
	@%p24 bra 	$L__BB0_77;
	bra.uni 	$L__BB0_239;
$L__BB0_77:
	max.s32 	%r538, %r449, 1024;
	add.s32 	%r539, %r538, -1;
	div.u32 	%r540, %r539, %r449;
	add.s32 	%r57, %r540, 1;
	and.b32  	%r58, %r57, 3;
	setp.lt.u32 	%p104, %r540, 3;
	mov.b32 	%r760, 0;
	@%p104 bra 	$L__BB0_80;
	and.b32  	%r542, %r57, -4;
	shl.b32 	%r59, %r449, 2;
	neg.s32 	%r679, %r542;
	mov.b32 	%r760, 0;
	mul.wide.s32 	%rd190, %r449, 4;
$L__BB0_79:
	mul.wide.s32 	%rd187, %r760, 4;
	add.s64 	%rd188, %rd2, %rd187;
	ld.global.f32 	%f141, [%rd188];
	mul.f32 	%f142, %f141, %f141;
	add.s64 	%rd189, %rd1, %rd187;
	st.global.f32 	[%rd189], %f142;
	add.s64 	%rd191, %rd188, %rd190;
	ld.global.f32 	%f143, [%rd191];
	mul.f32 	%f144, %f143, %f143;
	add.s64 	%rd192, %rd189, %rd190;
	st.global.f32 	[%rd192], %f144;
	add.s64 	%rd193, %rd191, %rd190;
	ld.global.f32 	%f145, [%rd193];
	mul.f32 	%f146, %f145, %f145;
	add.s64 	%rd194, %rd192, %rd190;
	st.global.f32 	[%rd194], %f146;
	add.s64 	%rd195, %rd193, %rd190;
	ld.global.f32 	%f147, [%rd195];
	mul.f32 	%f148, %f147, %f147;
	add.s64 	%rd196, %rd194, %rd190;
	st.global.f32 	[%rd196], %f148;
	add.s32 	%r760, %r760, %r59;
	add.s32 	%r679, %r679, 4;
	setp.eq.s32 	%p105, %r679, 0;
	@%p105 bra 	$L__BB0_80;
	bra.uni 	$L__BB0_79;
$L__BB0_80:
	setp.eq.s32 	%p106, %r58, 0;
	@%p106 bra 	$L__BB0_239;
	neg.s32 	%r761, %r58;
$L__BB0_82:
	.pragma "nounroll";
	mul.wide.s32 	%rd197, %r760, 4;
	add.s64 	%rd198, %rd1, %rd197;
	add.s64 	%rd199, %rd2, %rd197;
	ld.global.f32 	%f149, [%rd199];
	mul.f32 	%f150, %f149, %f149;
	st.global.f32 	[%rd198], %f150;
	add.s32 	%r760, %r760, %r449;
	add.s32 	%r761, %r761, 1;
	setp.eq.s32 	%p107, %r761, 0;
	@%p107 bra 	$L__BB0_239;
	bra.uni 	$L__BB0_82;
$L__BB0_83:
	setp.eq.s32 	%p21, %r450, 18;
	@%p21 bra 	$L__BB0_179;
	setp.eq.s32 	%p22, %r450, 19;
	@%p22 bra 	$L__BB0_85;
	bra.uni 	$L__BB0_239;
$L__BB0_85:
	max.s32 	%r526, %r449, 1024;
	add.s32 	%r527, %r526, -1;
	div.u32 	%r528, %r527, %r449;
	add.s32 	%r49, %r528, 1;
	and.b32  	%r50, %r49, 3;
	setp.lt.u32 	%p96, %r528, 3;
	mov.b32 	%r766, 0;
	@%p96 bra 	$L__BB0_88;
	and.b32  	%r530, %r49, -4;
	shl.b32 	%r51, %r449, 2;
	neg.s32 	%r683, %r530;
	mov.b32 	%r766, 0;
	mul.wide.s32 	%rd164, %r449, 4;
$L__BB0_87:
	mul.wide.s32 	%rd161, %r766, 4;
	add.s64 	%rd162, %rd2, %rd161;
	ld.global.f32 	%f121, [%rd162];
	mul.f32 	%f122, %f121, %f121;
	add.s64 	%rd163, %rd1, %rd161;
	st.global.f32 	[%rd163], %f122;
	add.s64 	%rd165, %rd162, %rd164;
	ld.global.f32 	%f123, [%rd165];
	mul.f32 	%f124, %f123, %f123;
	add.s64 	%rd166, %rd163, %rd164;
	st.global.f32 	[%rd166], %f124;
	add.s64 	%rd167, %rd165, %rd164;
	ld.global.f32 	%f125, [%rd167];
	mul.f32 	%f126, %f125, %f125;
	add.s64 	%rd168, %rd166, %rd164;
	st.global.f32 	[%rd168], %f126;
	add.s64 	%rd169, %rd167, %rd164;
	ld.global.f32 	%f127, [%rd169];
	mul.f32 	%f128, %f127, %f127;
	add.s64 	%rd170, %rd168, %rd164;
	st.global.f32 	[%rd170], %f128;
	add.s32 	%r766, %r766, %r51;
	add.s32 	%r683, %r683, 4;
	setp.eq.s32 	%p97, %r683, 0;
	@%p97 bra 	$L__BB0_88;
	bra.uni 	$L__BB0_87;
$L__BB0_88:
	setp.eq.s32 	%p98, %r50, 0;
	@%p98 bra 	$L__BB0_239;
	neg.s32 	%r767, %r50;
$L__BB0_90:
	.pragma "nounroll";
	mul.wide.s32 	%rd171, %r766, 4;
	add.s64 	%rd172, %rd1, %rd171;
	add.s64 	%rd173, %rd2, %rd171;
	ld.global.f32 	%f129, [%rd173];
	mul.f32 	%f130, %f129, %f129;
	st.global.f32 	[%rd172], %f130;
	add.s32 	%r766, %r766, %r449;
	add.s32 	%r767, %r767, 1;
	setp.eq.s32 	%p99, %r767, 0;
	@%p99 bra 	$L__BB0_239;
	bra.uni 	$L__BB0_90;
$L__BB0_91:
	setp.gt.s32 	%p15, %r450, 21;
	@%p15 bra 	$L__BB0_100;
	setp.eq.s32 	%p18, %r450, 20;
	@%p18 bra 	$L__BB0_173;
	setp.eq.s32 	%p19, %r450, 21;
	@%p19 bra 	$L__BB0_94;
	bra.uni 	$L__BB0_239;
$L__BB0_94:
	max.s32 	%r514, %r449, 1024;
	add.s32 	%r515, %r514, -1;
	div.u32 	%r516, %r515, %r449;
	add.s32 	%r41, %r516, 1;
	and.b32  	%r42, %r41, 3;
	setp.lt.u32 	%p88, %r516, 3;
	mov.b32 	%r772, 0;
	@%p88 bra 	$L__BB0_97;
	and.b32  	%r518, %r41, -4;
	shl.b32 	%r43, %r449, 2;
	neg.s32 	%r687, %r518;
	mov.b32 	%r772, 0;
	mul.wide.s32 	%rd138, %r449, 4;
$L__BB0_96:
	mul.wide.s32 	%rd135, %r772, 4;
	add.s64 	%rd136, %rd2, %rd135;
	ld.global.f32 	%f101, [%rd136];
	mul.f32 	%f102, %f101, %f101;
	add.s64 	%rd137, %rd1, %rd135;
	st.global.f32 	[%rd137], %f102;
	add.s64 	%rd139, %rd136, %rd138;
	ld.global.f32 	%f103, [%rd139];
	mul.f32 	%f104, %f103, %f103;
	add.s64 	%rd140, %rd137, %rd138;
	st.global.f32 	[%rd140], %f104;
	add.s64 	%rd141, %rd139, %rd138;
	ld.global.f32 	%f105, [%rd141];
	mul.f32 	%f106, %f105, %f105;
	add.s64 	%rd142, %rd140, %rd138;
	st.global.f32 	[%rd142], %f106;
	add.s64 	%rd143, %rd141, %rd138;
	ld.global.f32 	%f107, [%rd143];
	mul.f32 	%f108, %f107, %f107;
	add.s64 	%rd144, %rd142, %rd138;
	st.global.f32 	[%rd144], %f108;
	add.s32 	%r772, %r772, %r43;
	add.s32 	%r687, %r687, 4;
	setp.eq.s32 	%p89, %r687, 0;
	@%p89 bra 	$L__BB0_97;
	bra.uni 	$L__BB0_96;
$L__BB0_97:
	setp.eq.s32 	%p90, %r42, 0;
	@%p90 bra 	$L__BB0_239;
	neg.s32 	%r773, %r42;
$L__BB0_99:
	.pragma "nounroll";
	mul.wide.s32 	%rd145, %r772, 4;
	add.s64 	%rd146, %rd1, %rd145;
	add.s64 	%rd147, %rd2, %rd145;
	ld.global.f32 	%f109, [%rd147];
	mul.f32 	%f110, %f109, %f109;
	st.global.f32 	[%rd146], %f110;
	add.s32 	%r772, %r772, %r449;
	add.s32 	%r773, %r773, 1;
	setp.eq.s32 	%p91, %r773, 0;
	@%p91 bra 	$L__BB0_239;
	bra.uni 	$L__BB0_99;
$L__BB0_100:
	setp.eq.s32 	%p16, %r450, 22;
	@%p16 bra 	$L__BB0_167;
	setp.eq.s32 	%p17, %r450, 23;
	@%p17 bra 	$L__BB0_102;
	bra.uni 	$L__BB0_239;
$L__BB0_102:
	max.s32 	%r502, %r449, 1024;
	add.s32 	%r503, %r502, -1;
	div.u32 	%r504, %r503, %r449;
	add.s32 	%r33, %r504, 1;
	and.b32  	%r34, %r33, 3;
	setp.lt.u32 	%p80, %r504, 3;
	mov.b32 	%r778, 0;
	@%p80 bra 	$L__BB0_105;
	and.b32  	%r506, %r33, -4;
	shl.b32 	%r35, %r449, 2;
	neg.s32 	%r691, %r506;
	mov.b32 	%r778, 0;
	mul.wide.s32 	%rd112, %r449, 4;
$L__BB0_104:
	mul.wide.s32 	%rd109, %r778, 4;
	add.s64 	%rd110, %rd2, %rd109;
	ld.global.f32 	%f81, [%rd110];
	mul.f32 	%f82, %f81, %f81;
	add.s64 	%rd111, %rd1, %rd109;
	st.global.f32 	[%rd111], %f82;
	add.s64 	%rd113, %rd110, %rd112;
	ld.global.f32 	%f83, [%rd113];
	mul.f32 	%f84, %f83, %f83;
	add.s64 	%rd114, %rd111, %rd112;
	st.global.f32 	[%rd114], %f84;
	add.s64 	%rd115, %rd113, %rd112;
	ld.global.f32 	%f85, [%rd115];
	mul.f32 	%f86, %f85, %f85;
	add.s64 	%rd116, %rd114, %rd112;
	st.global.f32 	[%rd116], %f86;
	add.s64 	%rd117, %rd115, %rd112;
	ld.global.f32 	%f87, [%rd117];
	mul.f32 	%f88, %f87, %f87;
	add.s64 	%rd118, %rd116, %rd112;
	st.global.f32 	[%rd118], %f88;
	add.s32 	%r778, %r778, %r35;
	add.s32 	%r691, %r691, 4;
	setp.eq.s32 	%p81, %r691, 0;
	@%p81 bra 	$L__BB0_105;
	bra.uni 	$L__BB0_104;
$L__BB0_105:
	setp.eq.s32 	%p82, %r34, 0;
	@%p82 bra 	$L__BB0_239;
	neg.s32 	%r779, %r34;
$L__BB0_107:
	.pragma "nounroll";
	mul.wide.s32 	%rd119, %r778, 4;
	add.s64 	%rd120, %rd1, %rd119;
	add.s64 	%rd121, %rd2, %rd119;
	ld.global.f32 	%f89, [%rd121];
	mul.f32 	%f90, %f89, %f89;
	st.global.f32 	[%rd120], %f90;
	add.s32 	%r778, %r778, %r449;
	add.s32 	%r779, %r779, 1;
	setp.eq.s32 	%p83, %r779, 0;
	@%p83 bra 	$L__BB0_239;
	bra.uni 	$L__BB0_107;
$L__BB0_108:
	setp.gt.s32 	%p3, %r450, 27;
	@%p3 bra 	$L__BB0_126;
	setp.gt.s32 	%p9, %r450, 25;
	@%p9 bra 	$L__BB0_118;
	setp.eq.s32 	%p12, %r450, 24;
	@%p12 bra 	$L__BB0_161;
	setp.eq.s32 	%p13, %r450, 25;
	@%p13 bra 	$L__BB0_112;
	bra.uni 	$L__BB0_239;
$L__BB0_112:
	max.s32 	%r490, %r449, 1024;
	add.s32 	%r491, %r490, -1;
	div.u32 	%r492, %r491, %r449;
	add.s32 	%r25, %r492, 1;
	and.b32  	%r26, %r25, 3;
	setp.lt.u32 	%p72, %r492, 3;
	mov.b32 	%r784, 0;
	@%p72 bra 	$L__BB0_115;
	and.b32  	%r494, %r25, -4;
	shl.b32 	%r27, %r449, 2;
	neg.s32 	%r695, %r494;
	mov.b32 	%r784, 0;
	mul.wide.s32 	%rd86, %r449, 4;
$L__BB0_114:
	mul.wide.s32 	%rd83, %r784, 4;
	add.s64 	%rd84, %rd2, %rd83;
	ld.global.f32 	%f61, [%rd84];
	mul.f32 	%f62, %f61, %f61;
	add.s64 	%rd85, %rd1, %rd83;
	st.global.f32 	[%rd85], %f62;
	add.s64 	%rd87, %rd84, %rd86;
	ld.global.f32 	%f63, [%rd87];
	mul.f32 	%f64, %f63, %f63;
	add.s64 	%rd88, %rd85, %rd86;
	st.global.f32 	[%rd88], %f64;
	add.s64 	%rd89, %rd87, %rd86;
	ld.global.f32 	%f65, [%rd89];
	mul.f32 	%f66, %f65, %f65;
	add.s64 	%rd90, %rd88, %rd86;
	st.global.f32 	[%rd90], %f66;
	add.s64 	%rd91, %rd89, %rd86;
	ld.global.f32 	%f67, [%rd91];
	mul.f32 	%f68, %f67, %f67;
	add.s64 	%rd92, %rd90, %rd86;
	st.global.f32 	[%rd92], %f68;
	add.s32 	%r784, %r784, %r27;
	add.s32 	%r695, %r695, 4;
	setp.eq.s32 	%p73, %r695, 0;
	@%p73 bra 	$L__BB0_115;
	bra.uni 	$L__BB0_114;
$L__BB0_115:
	setp.eq.s32 	%p74, %r26, 0;
	@%p74 bra 	$L__BB0_239;
	neg.s32 	%r785, %r26;
$L__BB0_117:
	.pragma "nounroll";
	mul.wide.s32 	%rd93, %r784, 4;
	add.s64 	%rd94, %rd1, %rd93;
	add.s64 	%rd95, %rd2, %rd93;
	ld.global.f32 	%f69, [%rd95];
	mul.f32 	%f70, %f69, %f69;
	st.global.f32 	[%rd94], %f70;
	add.s32 	%r784, %r784, %r449;
	add.s32 	%r785, %r785, 1;
	setp.eq.s32 	%p75, %r785, 0;
	@%p75 bra 	$L__BB0_239;
	bra.uni 	$L__BB0_117;
$L__BB0_118:
	setp.eq.s32 	%p10, %r450, 26;
	@%p10 bra 	$L__BB0_155;
	setp.eq.s32 	%p11, %r450, 27;
	@%p11 bra 	$L__BB0_120;
	bra.uni 	$L__BB0_239;
$L__BB0_120:
	max.s32 	%r478, %r449, 1024;
	add.s32 	%r479, %r478, -1;
	div.u32 	%r480, %r479, %r449;
	add.s32 	%r17, %r480, 1;
	and.b32  	%r18, %r17, 3;
	setp.lt.u32 	%p64, %r480, 3;
	mov.b32 	%r790, 0;
	@%p64 bra 	$L__BB0_123;
	and.b32  	%r482, %r17, -4;
	shl.b32 	%r19, %r449, 2;
	neg.s32 	%r699, %r482;
	mov.b32 	%r790, 0;
	mul.wide.s32 	%rd60, %r449, 4;
$L__BB0_122:
	mul.wide.s32 	%rd57, %r790, 4;
	add.s64 	%rd58, %rd2, %rd57;
	ld.global.f32 	%f41, [%rd58];
	mul.f32 	%f42, %f41, %f41;
	add.s64 	%rd59, %rd1, %rd57;
	st.global.f32 	[%rd59], %f42;
	add.s64 	%rd61, %rd58, %rd60;
	ld.global.f32 	%f43, [%rd61];
	mul.f32 	%f44, %f43, %f43;
	add.s64 	%rd62, %rd59, %rd60;
	st.global.f32 	[%rd62], %f44;
	add.s64 	%rd63, %rd61, %rd60;
	ld.global.f32 	%f45, [%rd63];
	mul.f32 	%f46, %f45, %f45;
	add.s64 	%rd64, %rd62, %rd60;
	st.global.f32 	[%rd64], %f46;
	add.s64 	%rd65, %rd63, %rd60;
	ld.global.f32 	%f47, [%rd65];
	mul.f32 	%f48, %f47, %f47;
	add.s64 	%rd66, %rd64, %rd60;
	st.global.f32 	[%rd66], %f48;
	add.s32 	%r790, %r790, %r19;
	add.s32 	%r699, %r699, 4;
	setp.eq.s32 	%p65, %r699, 0;
	@%p65 bra 	$L__BB0_123;
	bra.uni 	$L__BB0_122;
$L__BB0_123:
	setp.eq.s32 	%p66, %r18, 0;
	@%p66 bra 	$L__BB0_239;
	neg.s32 	%r791, %r18;
$L__BB0_125:
	.pragma "nounroll";
	mul.wide.s32 	%rd67, %r790, 4;
	add.s64 	%rd68, %rd1, %rd67;
	add.s64 	%rd69, %rd2, %rd67;
	ld.global.f32 	%f49, [%rd69];
	mul.f32 	%f50, %f49, %f49;
	st.global.f32 	[%rd68], %f50;
	add.s32 	%r790, %r790, %r449;
	add.s32 	%r791, %r791, 1;
	setp.eq.s32 	%p67, %r791, 0;
	@%p67 bra 	$L__BB0_239;
	bra.uni 	$L__BB0_125;
$L__BB0_126:
	setp.gt.s32 	%p4, %r450, 29;
	@%p4 bra 	$L__BB0_135;
	setp.eq.s32 	%p7, %r450, 28;
	@%p7 bra 	$L__BB0_149;
	setp.eq.s32 	%p8, %r450, 29;
	@%p8 bra 	$L__BB0_129;
	bra.uni 	$L__BB0_239;
$L__BB0_129:
	max.s32 	%r466, %r449, 1024;
	add.s32 	%r467, %r466, -1;
	div.u32 	%r468, %r467, %r449;
	add.s32 	%r9, %r468, 1;
	and.b32  	%r10, %r9, 3;
	setp.lt.u32 	%p56, %r468, 3;
	mov.b32 	%r796, 0;
	@%p56 bra 	$L__BB0_132;
	and.b32  	%r470, %r9, -4;
	shl.b32 	%r11, %r449, 2;
	neg.s32 	%r703, %r470;
	mov.b32 	%r796, 0;
	mul.wide.s32 	%rd34, %r449, 4;
$L__BB0_131:
	mul.wide.s32 	%rd31, %r796, 4;
	add.s64 	%rd32, %rd2, %rd31;
	ld.global.f32 	%f21, [%rd32];
	mul.f32 	%f22, %f21, %f21;
	add.s64 	%rd33, %rd1, %rd31;
	st.global.f32 	[%rd33], %f22;
	add.s64 	%rd35, %rd32, %rd34;
	ld.global.f32 	%f23, [%rd35];
	mul.f32 	%f24, %f23, %f23;
	add.s64 	%rd36, %rd33, %rd34;
	st.global.f32 	[%rd36], %f24;
	add.s64 	%rd37, %rd35, %rd34;
	ld.global.f32 	%f25, [%rd37];
	mul.f32 	%f26, %f25, %f25;
	add.s64 	%rd38, %rd36, %rd34;
	st.global.f32 	[%rd38], %f26;
	add.s64 	%rd39, %rd37, %rd34;
	ld.global.f32 	%f27, [%rd39];
	mul.f32 	%f28, %f27, %f27;
	add.s64 	%rd40, %rd38, %rd34;
	st.global.f32 	[%rd40], %f28;
	add.s32 	%r796, %r796, %r11;
	add.s32 	%r703, %r703, 4;
	setp.eq.s32 	%p57, %r703, 0;
	@%p57 bra 	$L__BB0_132;
	bra.uni 	$L__BB0_131;
$L__BB0_132:
	setp.eq.s32 	%p58, %r10, 0;
	@%p58 bra 	$L__BB0_239;
	neg.s32 	%r797, %r10;
$L__BB0_134:
	.pragma "nounroll";
	mul.wide.s32 	%rd41, %r796, 4;
	add.s64 	%rd42, %rd1, %rd41;
	add.s64 	%rd43, %rd2, %rd41;
	ld.global.f32 	%f29, [%rd43];
	mul.f32 	%f30, %f29, %f29;
	st.global.f32 	[%rd42], %f30;
	add.s32 	%r796, %r796, %r449;
	add.s32 	%r797, %r797, 1;
	setp.eq.s32 	%p59, %r797, 0;
	@%p59 bra 	$L__BB0_239;
	bra.uni 	$L__BB0_134;
$L__BB0_135:
	setp.eq.s32 	%p5, %r450, 30;
	@%p5 bra 	$L__BB0_143;
	setp.ne.s32 	%p6, %r450, 31;
	@%p6 bra 	$L__BB0_239;
	max.s32 	%r454, %r449, 1024;
	add.s32 	%r455, %r454, -1;
	div.u32 	%r456, %r455, %r449;
	add.s32 	%r1, %r456, 1;
	and.b32  	%r2, %r1, 3;
	setp.lt.u32 	%p48, %r456, 3;
	mov.b32 	%r802, 0;
	@%p48 bra 	$L__BB0_140;
	and.b32  	%r458, %r1, -4;
	shl.b32 	%r3, %r449, 2;
	neg.s32 	%r707, %r458;
	mov.b32 	%r802, 0;
	mul.wide.s32 	%rd8, %r449, 4;
$L__BB0_139:
	mul.wide.s32 	%rd5, %r802, 4;
	add.s64 	%rd6, %rd2, %rd5;
	ld.global.f32 	%f1, [%rd6];
	mul.f32 	%f2, %f1, %f1;
	add.s64 	%rd7, %rd1, %rd5;
	st.global.f32 	[%rd7], %f2;
	add.s64 	%rd9, %rd6, %rd8;
	ld.global.f32 	%f3, [%rd9];
	mul.f32 	%f4, %f3, %f3;
	add.s64 	%rd10, %rd7, %rd8;
	st.global.f32 	[%rd10], %f4;
	add.s64 	%rd11, %rd9, %rd8;
	ld.global.f32 	%f5, [%rd11];
	mul.f32 	%f6, %f5, %f5;
	add.s64 	%rd12, %rd10, %rd8;
	st.global.f32 	[%rd12], %f6;
	add.s64 	%rd13, %rd11, %rd8;
	ld.global.f32 	%f7, [%rd13];
	mul.f32 	%f8, %f7, %f7;
	add.s64 	%rd14, %rd12, %rd8;
	st.global.f32 	[%rd14], %f8;
	add.s32 	%r802, %r802, %r3;
	add.s32 	%r707, %r707, 4;
	setp.eq.s32 	%p49, %r707, 0;
	@%p49 bra 	$L__BB0_140;
	bra.uni 	$L__BB0_139;
$L__BB0_140:
	setp.eq.s32 	%p50, %r2, 0;
	@%p50 bra 	$L__BB0_239;
	neg.s32 	%r803, %r2;
$L__BB0_142:
	.pragma "nounroll";
	mul.wide.s32 	%rd15, %r802, 4;
	add.s64 	%rd16, %rd1, %rd15;
	add.s64 	%rd17, %rd2, %rd15;
	ld.global.f32 	%f9, [%rd17];
	mul.f32 	%f10, %f9, %f9;
	st.global.f32 	[%rd16], %f10;
	add.s32 	%r802, %r802, %r449;
	add.s32 	%r803, %r803, 1;
	setp.ne.s32 	%p51, %r803, 0;
	@%p51 bra 	$L__BB0_142;
	bra.uni 	$L__BB0_239;
$L__BB0_143:
	max.s32 	%r460, %r449, 1024;
	add.s32 	%r461, %r460, -1;
	div.u32 	%r462, %r461, %r449;
	add.s32 	%r5, %r462, 1;
	and.b32  	%r6, %r5, 3;
	setp.lt.u32 	%p52, %r462, 3;
	mov.b32 	%r799, 0;
	@%p52 bra 	$L__BB0_146;
	and.b32  	%r464, %r5, -4;
	shl.b32 	%r7, %r449, 2;
	neg.s32 	%r705, %r464;
	mov.b32 	%r799, 0;
	mul.wide.s32 	%rd21, %r449, 4;
$L__BB0_145:
	mul.wide.s32 	%rd18, %r799, 4;
	add.s64 	%rd19, %rd2, %rd18;
	ld.global.f32 	%f11, [%rd19];
	mul.f32 	%f12, %f11, %f11;
	add.s64 	%rd20, %rd1, %rd18;
	st.global.f32 	[%rd20], %f12;
	add.s64 	%rd22, %rd19, %rd21;
	ld.global.f32 	%f13, [%rd22];
	mul.f32 	%f14, %f13, %f13;
	add.s64 	%rd23, %rd20, %rd21;
	st.global.f32 	[%rd23], %f14;
	add.s64 	%rd24, %rd22, %rd21;
	ld.global.f32 	%f15, [%rd24];
	mul.f32 	%f16, %f15, %f15;
	add.s64 	%rd25, %rd23, %rd21;
	st.global.f32 	[%rd25], %f16;
	add.s64 	%rd26, %rd24, %rd21;
	ld.global.f32 	%f17, [%rd26];
	mul.f32 	%f18, %f17, %f17;
	add.s64 	%rd27, %rd25, %rd21;
	st.global.f32 	[%rd27], %f18;
	add.s32 	%r799, %r799, %r7;
	add.s32 	%r705, %r705, 4;
	setp.eq.s32 	%p53, %r705, 0;
	@%p53 bra 	$L__BB0_146;
	bra.uni 	$L__BB0_145;
$L__BB0_146:
	setp.eq.s32 	%p54, %r6, 0;
	@%p54 bra 	$L__BB0_239;
	neg.s32 	%r800, %r6;
$L__BB0_148:
	.pragma "nounroll";
	mul.wide.s32 	%rd28, %r799, 4;
	add.s64 	%rd29, %rd1, %rd28;
	add.s64 	%rd30, %rd2, %rd28;
	ld.global.f32 	%f19, [%rd30];
	mul.f32 	%f20, %f19, %f19;
	st.global.f32 	[%rd29], %f20;
	add.s32 	%r799, %r799, %r449;
	add.s32 	%r800, %r800, 1;
	setp.eq.s32 	%p55, %r800, 0;
	@%p55 bra 	$L__BB0_239;
	bra.uni 	$L__BB0_148;
$L__BB0_149:
	max.s32 	%r472, %r449, 1024;
	add.s32 	%r473, %r472, -1;
	div.u32 	%r474, %r473, %r449;
	add.s32 	%r13, %r474, 1;
	and.b32  	%r14, %r13, 3;
	setp.lt.u32 	%p60, %r474, 3;
	mov.b32 	%r793, 0;
	@%p60 bra 	$L__BB0_152;
	and.b32  	%r476, %r13, -4;
	shl.b32 	%r15, %r449, 2;
	neg.s32 	%r701, %r476;
	mov.b32 	%r793, 0;
	mul.wide.s32 	%rd47, %r449, 4;
$L__BB0_151:
	mul.wide.s32 	%rd44, %r793, 4;
	add.s64 	%rd45, %rd2, %rd44;
	ld.global.f32 	%f31, [%rd45];
	mul.f32 	%f32, %f31, %f31;
	add.s64 	%rd46, %rd1, %rd44;
	st.global.f32 	[%rd46], %f32;
	add.s64 	%rd48, %rd45, %rd47;
	ld.global.f32 	%f33, [%rd48];
	mul.f32 	%f34, %f33, %f33;
	add.s64 	%rd49, %rd46, %rd47;
	st.global.f32 	[%rd49], %f34;
	add.s64 	%rd50, %rd48, %rd47;
	ld.global.f32 	%f35, [%rd50];
	mul.f32 	%f36, %f35, %f35;
	add.s64 	%rd51, %rd49, %rd47;
	st.global.f32 	[%rd51], %f36;
	add.s64 	%rd52, %rd50, %rd47;
	ld.global.f32 	%f37, [%rd52];
	mul.f32 	%f38, %f37, %f37;
	add.s64 	%rd53, %rd51, %rd47;
	st.global.f32 	[%rd53], %f38;
	add.s32 	%r793, %r793, %r15;
	add.s32 	%r701, %r701, 4;
	setp.eq.s32 	%p61, %r701, 0;
	@%p61 bra 	$L__BB0_152;
	bra.uni 	$L__BB0_151;
$L__BB0_152:
	setp.eq.s32 	%p62, %r14, 0;
	@%p62 bra 	$L__BB0_239;
	neg.s32 	%r794, %r14;
$L__BB0_154:
	.pragma "nounroll";
	mul.wide.s32 	%rd54, %r793, 4;
	add.s64 	%rd55, %rd1, %rd54;
	add.s64 	%rd56, %rd2, %rd54;
	ld.global.f32 	%f39, [%rd56];
	mul.f32 	%f40, %f39, %f39;
	st.global.f32 	[%rd55], %f40;
	add.s32 	%r793, %r793, %r449;
	add.s32 	%r794, %r794, 1;
	setp.eq.s32 	%p63, %r794, 0;
	@%p63 bra 	$L__BB0_239;
	bra.uni 	$L__BB0_154;
$L__BB0_155:
	max.s32 	%r484, %r449, 1024;
	add.s32 	%r485, %r484, -1;
	div.u32 	%r486, %r485, %r449;
	add.s32 	%r21, %r486, 1;
	and.b32  	%r22, %r21, 3;
	setp.lt.u32 	%p68, %r486, 3;
	mov.b32 	%r787, 0;
	@%p68 bra 	$L__BB0_158;
	and.b32  	%r488, %r21, -4;
	shl.b32 	%r23, %r449, 2;
	neg.s32 	%r697, %r488;
	mov.b32 	%r787, 0;
	mul.wide.s32 	%rd73, %r449, 4;
$L__BB0_157:
	mul.wide.s32 	%rd70, %r787, 4;
	add.s64 	%rd71, %rd2, %rd70;
	ld.global.f32 	%f51, [%rd71];
	mul.f32 	%f52, %f51, %f51;
	add.s64 	%rd72, %rd1, %rd70;
	st.global.f32 	[%rd72], %f52;
	add.s64 	%rd74, %rd71, %rd73;
	ld.global.f32 	%f53, [%rd74];
	mul.f32 	%f54, %f53, %f53;
	add.s64 	%rd75, %rd72, %rd73;
	st.global.f32 	[%rd75], %f54;
	add.s64 	%rd76, %rd74, %rd73;
	ld.global.f32 	%f55, [%rd76];
	mul.f32 	%f56, %f55, %f55;
	add.s64 	%rd77, %rd75, %rd73;
	st.global.f32 	[%rd77], %f56;
	add.s64 	%rd78, %rd76, %rd73;
	ld.global.f32 	%f57, [%rd78];
	mul.f32 	%f58, %f57, %f57;
	add.s64 	%rd79, %rd77, %rd73;
	st.global.f32 	[%rd79], %f58;
	add.s32 	%r787, %r787, %r23;
	add.s32 	%r697, %r697, 4;
	setp.eq.s32 	%p69, %r697, 0;
	@%p69 bra 	$L__BB0_158;
	bra.uni 	$L__BB0_157;
$L__BB0_158:
	setp.eq.s32 	%p70, %r22, 0;
	@%p70 bra 	$L__BB0_239;
	neg.s32 	%r788, %r22;
$L__BB0_160:
	.pragma "nounroll";
	mul.wide.s32 	%rd80, %r787, 4;
	add.s64 	%rd81, %rd1, %rd80;
	add.s64 	%rd82, %rd2, %rd80;
	ld.global.f32 	%f59, [%rd82];
	mul.f32 	%f60, %f59, %f59;
	st.global.f32 	[%rd81], %f60;
	add.s32 	%r787, %r787, %r449;
	add.s32 	%r788, %r788, 1;
	setp.eq.s32 	%p71, %r788, 0;
	@%p71 bra 	$L__BB0_239;
	bra.uni 	$L__BB0_160;
$L__BB0_161:
	max.s32 	%r496, %r449, 1024;
	add.s32 	%r497, %r496, -1;
	div.u32 	%r498, %r497, %r449;
	add.s32 	%r29, %r498, 1;
	and.b32  	%r30, %r29, 3;
	setp.lt.u32 	%p76, %r498, 3;
	mov.b32 	%r781, 0;
	@%p76 bra 	$L__BB0_164;
	and.b32  	%r500, %r29, -4;
	shl.b32 	%r31, %r449, 2;
	neg.s32 	%r693, %r500;
	mov.b32 	%r781, 0;
	mul.wide.s32 	%rd99, %r449, 4;
$L__BB0_163:
	mul.wide.s32 	%rd96, %r781, 4;
	add.s64 	%rd97, %rd2, %rd96;
	ld.global.f32 	%f71, [%rd97];
	mul.f32 	%f72, %f71, %f71;
	add.s64 	%rd98, %rd1, %rd96;
	st.global.f32 	[%rd98], %f72;
	add.s64 	%rd100, %rd97, %rd99;
	ld.global.f32 	%f73, [%rd100];
	mul.f32 	%f74, %f73, %f73;
	add.s64 	%rd101, %rd98, %rd99;
	st.global.f32 	[%rd101], %f74;
	add.s64 	%rd102, %rd100, %rd99;
	ld.global.f32 	%f75, [%rd102];
	mul.f32 	%f76, %f75, %f75;
	add.s64 	%rd103, %rd101, %rd99;
	st.global.f32 	[%rd103], %f76;
	add.s64 	%rd104, %rd102, %rd99;
	ld.global.f32 	%f77, [%rd104];
	mul.f32 	%f78, %f77, %f77;
	add.s64 	%rd105, %rd103, %rd99;
	st.global.f32 	[%rd105], %f78;
	add.s32 	%r781, %r781, %r31;
	add.s32 	%r693, %r693, 4;
	setp.eq.s32 	%p77, %r693, 0;
	@%p77 bra 	$L__BB0_164;
	bra.uni 	$L__BB0_163;
$L__BB0_164:
	setp.eq.s32 	%p78, %r30, 0;
	@%p78 bra 	$L__BB0_239;
	neg.s32 	%r782, %r30;
$L__BB0_166:
	.pragma "nounroll";
	mul.wide.s32 	%rd106, %r781, 4;
	add.s64 	%rd107, %rd1, %rd106;
	add.s64 	%rd108, %rd2, %rd106;
	ld.global.f32 	%f79, [%rd108];
	mul.f32 	%f80, %f79, %f79;
	st.global.f32 	[%rd107], %f80;
	add.s32 	%r781, %r781, %r449;
	add.s32 	%r782, %r782, 1;
	setp.eq.s32 	%p79, %r782, 0;
	@%p79 bra 	$L__BB0_239;
	bra.uni 	$L__BB0_166;
$L__BB0_167:
	max.s32 	%r508, %r449, 1024;
	add.s32 	%r509, %r508, -1;
	div.u32 	%r510, %r509, %r449;
	add.s32 	%r37, %r510, 1;
	and.b32  	%r38, %r37, 3;
	setp.lt.u32 	%p84, %r510, 3;
	mov.b32 	%r775, 0;
	@%p84 bra 	$L__BB0_170;
	and.b32  	%r512, %r37, -4;
	shl.b32 	%r39, %r449, 2;
	neg.s32 	%r689, %r512;
	mov.b32 	%r775, 0;
	mul.wide.s32 	%rd125, %r449, 4;
$L__BB0_169:
	mul.wide.s32 	%rd122, %r775, 4;
	add.s64 	%rd123, %rd2, %rd122;
	ld.global.f32 	%f91, [%rd123];
	mul.f32 	%f92, %f91, %f91;
	add.s64 	%rd124, %rd1, %rd122;
	st.global.f32 	[%rd124], %f92;
	add.s64 	%rd126, %rd123, %rd125;
	ld.global.f32 	%f93, [%rd126];
	mul.f32 	%f94, %f93, %f93;
	add.s64 	%rd127, %rd124, %rd125;
	st.global.f32 	[%rd127], %f94;
	add.s64 	%rd128, %rd126, %rd125;
	ld.global.f32 	%f95, [%rd128];
	mul.f32 	%f96, %f95, %f95;
	add.s64 	%rd129, %rd127, %rd125;
	st.global.f32 	[%rd129], %f96;
	add.s64 	%rd130, %rd128, %rd125;
	ld.global.f32 	%f97, [%rd130];
	mul.f32 	%f98, %f97, %f97;
	add.s64 	%rd131, %rd129, %rd125;
	st.global.f32 	[%rd131], %f98;
	add.s32 	%r775, %r775, %r39;
	add.s32 	%r689, %r689, 4;
	setp.eq.s32 	%p85, %r689, 0;
	@%p85 bra 	$L__BB0_170;
	bra.uni 	$L__BB0_169;
$L__BB0_170:
	setp.eq.s32 	%p86, %r38, 0;
	@%p86 bra 	$L__BB0_239;
	neg.s32 	%r776, %r38;
$L__BB0_172:
	.pragma "nounroll";
	mul.wide.s32 	%rd132, %r775, 4;
	add.s64 	%rd133, %rd1, %rd132;
	add.s64 	%rd134, %rd2, %rd132;
	ld.global.f32 	%f99, [%rd134];
	mul.f32 	%f100, %f99, %f99;
	st.global.f32 	[%rd133], %f100;
	add.s32 	%r775, %r775, %r449;
	add.s32 	%r776, %r776, 1;
	setp.eq.s32 	%p87, %r776, 0;
	@%p87 bra 	$L__BB0_239;
	bra.uni 	$L__BB0_172;
$L__BB0_173:
	max.s32 	%r520, %r449, 1024;
	add.s32 	%r521, %r520, -1;
	div.u32 	%r522, %r521, %r449;
	add.s32 	%r45, %r522, 1;
	and.b32  	%r46, %r45, 3;
	setp.lt.u32 	%p92, %r522, 3;
	mov.b32 	%r769, 0;
	@%p92 bra 	$L__BB0_176;
	and.b32  	%r524, %r45, -4;
	shl.b32 	%r47, %r449, 2;
	neg.s32 	%r685, %r524;
	mov.b32 	%r769, 0;
	mul.wide.s32 	%rd151, %r449, 4;
$L__BB0_175:
	mul.wide.s32 	%rd148, %r769, 4;
	add.s64 	%rd149, %rd2, %rd148;
	ld.global.f32 	%f111, [%rd149];
	mul.f32 	%f112, %f111, %f111;
	add.s64 	%rd150, %rd1, %rd148;
	st.global.f32 	[%rd150], %f112;
	add.s64 	%rd152, %rd149, %rd151;
	ld.global.f32 	%f113, [%rd152];
	mul.f32 	%f114, %f113, %f113;
	add.s64 	%rd153, %rd150, %rd151;
	st.global.f32 	[%rd153], %f114;
	add.s64 	%rd154, %rd152, %rd151;
	ld.global.f32 	%f115, [%rd154];
	mul.f32 	%f116, %f115, %f115;
	add.s64 	%rd155, %rd153, %rd151;
	st.global.f32 	[%rd155], %f116;
	add.s64 	%rd156, %rd154, %rd151;
	ld.global.f32 	%f117, [%rd156];
	mul.f32 	%f118, %f117, %f117;
	add.s64 	%rd157, %rd155, %rd151;
	st.global.f32 	[%rd157], %f118;
	add.s32 	%r769, %r769, %r47;
	add.s32 	%r685, %r685, 4;
	setp.eq.s32 	%p93, %r685, 0;
	@%p93 bra 	$L__BB0_176;
	bra.uni 	$L__BB0_175;
$L__BB0_176:
	setp.eq.s32 	%p94, %r46, 0;
	@%p94 bra 	$L__BB0_239;
	neg.s32 	%r770, %r46;
$L__BB0_178:
	.pragma "nounroll";
	mul.wide.s32 	%rd158, %r769, 4;
	add.s64 	%rd159, %rd1, %rd158;
	add.s64 	%rd160, %rd2, %rd158;
	ld.global.f32 	%f119, [%rd160];
	mul.f32 	%f120, %f119, %f119;
	st.global.f32 	[%rd159], %f120;
	add.s32 	%r769, %r769, %r449;
	add.s32 	%r770, %r770, 1;
	setp.eq.s32 	%p95, %r770, 0;
	@%p95 bra 	$L__BB0_239;
	bra.uni 	$L__BB0_178;
$L__BB0_179:
	max.s32 	%r532, %r449, 1024;
	add.s32 	%r533, %r532, -1;
	div.u32 	%r534, %r533, %r449;
	add.s32 	%r53, %r534, 1;
	and.b32  	%r54, %r53, 3;
	setp.lt.u32 	%p100, %r534, 3;
	mov.b32 	%r763, 0;
	@%p100 bra 	$L__BB0_182;
	and.b32  	%r536, %r53, -4;
	shl.b32 	%r55, %r449, 2;
	neg.s32 	%r681, %r536;
	mov.b32 	%r763, 0;
	mul.wide.s32 	%rd177, %r449, 4;
$L__BB0_181:
	mul.wide.s32 	%rd174, %r763, 4;
	add.s64 	%rd175, %rd2, %rd174;
	ld.global.f32 	%f131, [%rd175];
	mul.f32 	%f132, %f131, %f131;
	add.s64 	%rd176, %rd1, %rd174;
	st.global.f32 	[%rd176], %f132;
	add.s64 	%rd178, %rd175, %rd177;
	ld.global.f32 	%f133, [%rd178];
	mul.f32 	%f134, %f133, %f133;
	add.s64 	%rd179, %rd176, %rd177;
	st.global.f32 	[%rd179], %f134;
	add.s64 	%rd180, %rd178, %rd177;
	ld.global.f32 	%f135, [%rd180];
	mul.f32 	%f136, %f135, %f135;
	add.s64 	%rd181, %rd179, %rd177;
	st.global.f32 	[%rd181], %f136;
	add.s64 	%rd182, %rd180, %rd177;
	ld.global.f32 	%f137, [%rd182];
	mul.f32 	%f138, %f137, %f137;
	add.s64 	%rd183, %rd181, %rd177;
	st.global.f32 	[%rd183], %f138;
	add.s32 	%r763, %r763, %r55;
	add.s32 	%r681, %r681, 4;
	setp.eq.s32 	%p101, %r681, 0;
	@%p101 bra 	$L__BB0_182;
	bra.uni 	$L__BB0_181;
$L__BB0_182:
	setp.eq.s32 	%p102, %r54, 0;
	@%p102 bra 	$L__BB0_239;
	neg.s32 	%r764, %r54;
$L__BB0_184:
	.pragma "nounroll";
	mul.wide.s32 	%rd184, %r763, 4;
	add.s64 	%rd185, %rd1, %rd184;
	add.s64 	%rd186, %rd2, %rd184;
	ld.global.f32 	%f139, [%rd186];
	mul.f32 	%f140, %f139, %f139;
	st.global.f32 	[%rd185], %f140;
	add.s32 	%r763, %r763, %r449;
	add.s32 	%r764, %r764, 1;
	setp.eq.s32 	%p103, %r764, 0;
	@%p103 bra 	$L__BB0_239;
	bra.uni 	$L__BB0_184;
$L__BB0_185:
	max.s32 	%r544, %r449, 1024;
	add.s32 	%r545, %r544, -1;
	div.u32 	%r546, %r545, %r449;
	add.s32 	%r61, %r546, 1;
	and.b32  	%r62, %r61, 3;
	setp.lt.u32 	%p108, %r546, 3;
	mov.b32 	%r757, 0;
	@%p108 bra 	$L__BB0_188;
	and.b32  	%r548, %r61, -4;
	shl.b32 	%r63, %r449, 2;
	neg.s32 	%r677, %r548;
	mov.b32 	%r757, 0;
	mul.wide.s32 	%rd203, %r449, 4;
$L__BB0_187:
	mul.wide.s32 	%rd200, %r757, 4;
	add.s64 	%rd201, %rd2, %rd200;
	ld.global.f32 	%f151, [%rd201];
	mul.f32 	%f152, %f151, %f151;
	add.s64 	%rd202, %rd1, %rd200;
	st.global.f32 	[%rd202], %f152;
	add.s64 	%rd204, %rd201, %rd203;
	ld.global.f32 	%f153, [%rd204];
	mul.f32 	%f154, %f153, %f153;
	add.s64 	%rd205, %rd202, %rd203;
	st.global.f32 	[%rd205], %f154;
	add.s64 	%rd206, %rd204, %rd203;
	ld.global.f32 	%f155, [%rd206];
	mul.f32 	%f156, %f155, %f155;
	add.s64 	%rd207, %rd205, %rd203;
	st.global.f32 	[%rd207], %f156;
	add.s64 	%rd208, %rd206, %rd203;
	ld.global.f32 	%f157, [%rd208];
	mul.f32 	%f158, %f157, %f157;
	add.s64 	%rd209, %rd207, %rd203;
	st.global.f32 	[%rd209], %f158;
	add.s32 	%r757, %r757, %r63;
	add.s32 	%r677, %r677, 4;
	setp.eq.s32 	%p109, %r677, 0;
	@%p109 bra 	$L__BB0_188;
	bra.uni 	$L__BB0_187;
$L__BB0_188:
	setp.eq.s32 	%p110, %r62, 0;
	@%p110 bra 	$L__BB0_239;
	neg.s32 	%r758, %r62;
$L__BB0_190:
	.pragma "nounroll";
	mul.wide.s32 	%rd210, %r757, 4;
	add.s64 	%rd211, %rd1, %rd210;
	add.s64 	%rd212, %rd2, %rd210;
	ld.global.f32 	%f159, [%rd212];
	mul.f32 	%f160, %f159, %f159;
	st.global.f32 	[%rd211], %f160;
	add.s32 	%r757, %r757, %r449;
	add.s32 	%r758, %r758, 1;
	setp.eq.s32 	%p111, %r758, 0;
	@%p111 bra 	$L__BB0_239;
	bra.uni 	$L__BB0_190;
$L__BB0_191:
	max.s32 	%r556, %r449, 1024;
	add.s32 	%r557, %r556, -1;
	div.u32 	%r558, %r557, %r449;
	add.s32 	%r69, %r558, 1;
	and.b32  	%r70, %r69, 3;
	setp.lt.u32 	%p116, %r558, 3;
	mov.b32 	%r751, 0;
	@%p116 bra 	$L__BB0_194;
	and.b32  	%r560, %r69, -4;
	shl.b32 	%r71, %r449, 2;
	neg.s32 	%r673, %r560;
	mov.b32 	%r751, 0;
	mul.wide.s32 	%rd229, %r449, 4;
$L__BB0_193:
	mul.wide.s32 	%rd226, %r751, 4;
	add.s64 	%rd227, %rd2, %rd226;
	ld.global.f32 	%f171, [%rd227];
	mul.f32 	%f172, %f171, %f171;
	add.s64 	%rd228, %rd1, %rd226;
	st.global.f32 	[%rd228], %f172;
	add.s64 	%rd230, %rd227, %rd229;
	ld.global.f32 	%f173, [%rd230];
	mul.f32 	%f174, %f173, %f173;
	add.s64 	%rd231, %rd228, %rd229;
	st.global.f32 	[%rd231], %f174;
	add.s64 	%rd232, %rd230, %rd229;
	ld.global.f32 	%f175, [%rd232];
	mul.f32 	%f176, %f175, %f175;
	add.s64 	%rd233, %rd231, %rd229;
	st.global.f32 	[%rd233], %f176;
	add.s64 	%rd234, %rd232, %rd229;
	ld.global.f32 	%f177, [%rd234];
	mul.f32 	%f178, %f177, %f177;
	add.s64 	%rd235, %rd233, %rd229;
	st.global.f32 	[%rd235], %f178;
	add.s32 	%r751, %r751, %r71;
	add.s32 	%r673, %r673, 4;
	setp.eq.s32 	%p117, %r673, 0;
	@%p117 bra 	$L__BB0_194;
	bra.uni 	$L__BB0_193;
$L__BB0_194:
	setp.eq.s32 	%p118, %r70, 0;
	@%p118 bra 	$L__BB0_239;
	neg.s32 	%r752, %r70;
$L__BB0_196:
	.pragma "nounroll";
	mul.wide.s32 	%rd236, %r751, 4;
	add.s64 	%rd237, %rd1, %rd236;
	add.s64 	%rd238, %rd2, %rd236;
	ld.global.f32 	%f179, [%rd238];
	mul.f32 	%f180, %f179, %f179;
	st.global.f32 	[%rd237], %f180;
	add.s32 	%r751, %r751, %r449;
	add.s32 	%r752, %r752, 1;
	setp.eq.s32 	%p119, %r752, 0;
	@%p119 bra 	$L__BB0_239;
	bra.uni 	$L__BB0_196;
$L__BB0_197:
	max.s32 	%r568, %r449, 1024;
	add.s32 	%r569, %r568, -1;
	div.u32 	%r570, %r569, %r449;
	add.s32 	%r77, %r570, 1;
	and.b32  	%r78, %r77, 3;
	setp.lt.u32 	%p124, %r570, 3;
	mov.b32 	%r745, 0;
	@%p124 bra 	$L__BB0_200;
	and.b32  	%r572, %r77, -4;
	shl.b32 	%r79, %r449, 2;
	neg.s32 	%r669, %r572;
	mov.b32 	%r745, 0;
	mul.wide.s32 	%rd255, %r449, 4;
$L__BB0_199:
	mul.wide.s32 	%rd252, %r745, 4;
	add.s64 	%rd253, %rd2, %rd252;
	ld.global.f32 	%f191, [%rd253];
	mul.f32 	%f192, %f191, %f191;
	add.s64 	%rd254, %rd1, %rd252;
	st.global.f32 	[%rd254], %f192;
	add.s64 	%rd256, %rd253, %rd255;
	ld.global.f32 	%f193, [%rd256];
	mul.f32 	%f194, %f193, %f193;
	add.s64 	%rd257, %rd254, %rd255;
	st.global.f32 	[%rd257], %f194;
	add.s64 	%rd258, %rd256, %rd255;
	ld.global.f32 	%f195, [%rd258];
	mul.f32 	%f196, %f195, %f195;
	add.s64 	%rd259, %rd257, %rd255;
	st.global.f32 	[%rd259], %f196;
	add.s64 	%rd260, %rd258, %rd255;
	ld.global.f32 	%f197, [%rd260];
	mul.f32 	%f198, %f197, %f197;
	add.s64 	%rd261, %rd259, %rd255;
	st.global.f32 	[%rd261], %f198;
	add.s32 	%r745, %r745, %r79;
	add.s32 	%r669, %r669, 4;
	setp.eq.s32 	%p125, %r669, 0;
	@%p125 bra 	$L__BB0_200;
	bra.uni 	$L__BB0_199;
$L__BB0_200:
	setp.eq.s32 	%p126, %r78, 0;
	@%p126 bra 	$L__BB0_239;
	neg.s32 	%r746, %r78;
$L__BB0_202:
	.pragma "nounroll";
	mul.wide.s32 	%rd262, %r745, 4;
	add.s64 	%rd263, %rd1, %rd262;
	add.s64 	%rd264, %rd2, %rd262;
	ld.global.f32 	%f199, [%rd264];
	mul.f32 	%f200, %f199, %f199;
	st.global.f32 	[%rd263], %f200;
	add.s32 	%r745, %r745, %r449;
	add.s32 	%r746, %r746, 1;
	setp.eq.s32 	%p127, %r746, 0;
	@%p127 bra 	$L__BB0_239;
	bra.uni 	$L__BB0_202;
$L__BB0_203:
	max.s32 	%r580, %r449, 1024;
	add.s32 	%r581, %r580, -1;
	div.u32 	%r582, %r581, %r449;
	add.s32 	%r85, %r582, 1;
	and.b32  	%r86, %r85, 3;
	setp.lt.u32 	%p132, %r582, 3;
	mov.b32 	%r739, 0;
	@%p132 bra 	$L__BB0_206;
	and.b32  	%r584, %r85, -4;
	shl.b32 	%r87, %r449, 2;
	neg.s32 	%r665, %r584;
	mov.b32 	%r739, 0;
	mul.wide.s32 	%rd281, %r449, 4;
$L__BB0_205:
	mul.wide.s32 	%rd278, %r739, 4;
	add.s64 	%rd279, %rd2, %rd278;
	ld.global.f32 	%f211, [%rd279];
	mul.f32 	%f212, %f211, %f211;
	add.s64 	%rd280, %rd1, %rd278;
	st.global.f32 	[%rd280], %f212;
	add.s64 	%rd282, %rd279, %rd281;
	ld.global.f32 	%f213, [%rd282];
	mul.f32 	%f214, %f213, %f213;
	add.s64 	%rd283, %rd280, %rd281;
	st.global.f32 	[%rd283], %f214;
	add.s64 	%rd284, %rd282, %rd281;
	ld.global.f32 	%f215, [%rd284];
	mul.f32 	%f216, %f215, %f215;
	add.s64 	%rd285, %rd283, %rd281;
	st.global.f32 	[%rd285], %f216;
	add.s64 	%rd286, %rd284, %rd281;
	ld.global.f32 	%f217, [%rd286];
	mul.f32 	%f218, %f217, %f217;
	add.s64 	%rd287, %rd285, %rd281;
	st.global.f32 	[%rd287], %f218;
	add.s32 	%r739, %r739, %r87;
	add.s32 	%r665, %r665, 4;
	setp.eq.s32 	%p133, %r665, 0;
	@%p133 bra 	$L__BB0_206;
	bra.uni 	$L__BB0_205;
$L__BB0_206:
	setp.eq.s32 	%p134, %r86, 0;
	@%p134 bra 	$L__BB0_239;
	neg.s32 	%r740, %r86;
$L__BB0_208:
	.pragma "nounroll";
	mul.wide.s32 	%rd288, %r739, 4;
	add.s64 	%rd289, %rd1, %rd288;
	add.s64 	%rd290, %rd2, %rd288;
	ld.global.f32 	%f219, [%rd290];
	mul.f32 	%f220, %f219, %f219;
	st.global.f32 	[%rd289], %f220;
	add.s32 	%r739, %r739, %r449;
	add.s32 	%r740, %r740, 1;
	setp.eq.s32 	%p135, %r740, 0;
	@%p135 bra 	$L__BB0_239;
	bra.uni 	$L__BB0_208;
$L__BB0_209:
	max.s32 	%r592, %r449, 1024;
	add.s32 	%r593, %r592, -1;
	div.u32 	%r594, %r593, %r449;
	add.s32 	%r93, %r594, 1;
	and.b32  	%r94, %r93, 3;
	setp.lt.u32 	%p140, %r594, 3;
	mov.b32 	%r733, 0;
	@%p140 bra 	$L__BB0_212;
	and.b32  	%r596, %r93, -4;
	shl.b32 	%r95, %r449, 2;
	neg.s32 	%r661, %r596;
	mov.b32 	%r733, 0;
	mul.wide.s32 	%rd307, %r449, 4;
$L__BB0_211:
	mul.wide.s32 	%rd304, %r733, 4;
	add.s64 	%rd305, %rd2, %rd304;
	ld.global.f32 	%f231, [%rd305];
	mul.f32 	%f232, %f231, %f231;
	add.s64 	%rd306, %rd1, %rd304;
	st.global.f32 	[%rd306], %f232;
	add.s64 	%rd308, %rd305, %rd307;
	ld.global.f32 	%f233, [%rd308];
	mul.f32 	%f234, %f233, %f233;
	add.s64 	%rd309, %rd306, %rd307;
	st.global.f32 	[%rd309], %f234;
	add.s64 	%rd310, %rd308, %rd307;
	ld.global.f32 	%f235, [%rd310];
	mul.f32 	%f236, %f235, %f235;
	add.s64 	%rd311, %rd309, %rd307;
	st.global.f32 	[%rd311], %f236;
	add.s64 	%rd312, %rd310, %rd307;
	ld.global.f32 	%f237, [%rd312];
	mul.f32 	%f238, %f237, %f237;
	add.s64 	%rd313, %rd311, %rd307;
	st.global.f32 	[%rd313], %f238;
	add.s32 	%r733, %r733, %r95;
	add.s32 	%r661, %r661, 4;
	setp.eq.s32 	%p141, %r661, 0;
	@%p141 bra 	$L__BB0_212;
	bra.uni 	$L__BB0_211;
$L__BB0_212:
	setp.eq.s32 	%p142, %r94, 0;
	@%p142 bra 	$L__BB0_239;
	neg.s32 	%r734, %r94;
$L__BB0_214:
	.pragma "nounroll";
	mul.wide.s32 	%rd314, %r733, 4;
	add.s64 	%rd315, %rd1, %rd314;
	add.s64 	%rd316, %rd2, %rd314;
	ld.global.f32 	%f239, [%rd316];
	mul.f32 	%f240, %f239, %f239;
	st.global.f32 	[%rd315], %f240;
	add.s32 	%r733, %r733, %r449;
	add.s32 	%r734, %r734, 1;
	setp.eq.s32 	%p143, %r734, 0;
	@%p143 bra 	$L__BB0_239;
	bra.uni 	$L__BB0_214;
$L__BB0_215:
	max.s32 	%r604, %r449, 1024;
	add.s32 	%r605, %r604, -1;
	div.u32 	%r606, %r605, %r449;
	add.s32 	%r101, %r606, 1;
	and.b32  	%r102, %r101, 3;
	setp.lt.u32 	%p148, %r606, 3;
	mov.b32 	%r727, 0;
	@%p148 bra 	$L__BB0_218;
	and.b32  	%r608, %r101, -4;
	shl.b32 	%r103, %r449, 2;
	neg.s32 	%r657, %r608;
	mov.b32 	%r727, 0;
	mul.wide.s32 	%rd333, %r449, 4;
$L__BB0_217:
	mul.wide.s32 	%rd330, %r727, 4;
	add.s64 	%rd331, %rd2, %rd330;
	ld.global.f32 	%f251, [%rd331];
	mul.f32 	%f252, %f251, %f251;
	add.s64 	%rd332, %rd1, %rd330;
	st.global.f32 	[%rd332], %f252;
	add.s64 	%rd334, %rd331, %rd333;
	ld.global.f32 	%f253, [%rd334];
	mul.f32 	%f254, %f253, %f253;
	add.s64 	%rd335, %rd332, %rd333;
	st.global.f32 	[%rd335], %f254;
	add.s64 	%rd336, %rd334, %rd333;
	ld.global.f32 	%f255, [%rd336];
	mul.f32 	%f256, %f255, %f255;
	add.s64 	%rd337, %rd335, %rd333;
	st.global.f32 	[%rd337], %f256;
	add.s64 	%rd338, %rd336, %rd333;
	ld.global.f32 	%f257, [%rd338];
	mul.f32 	%f258, %f257, %f257;
	add.s64 	%rd339, %rd337, %rd333;
	st.global.f32 	[%rd339], %f258;
	add.s32 	%r727, %r727, %r103;
	add.s32 	%r657, %r657, 4;
	setp.eq.s32 	%p149, %r657, 0;
	@%p149 bra 	$L__BB0_218;
	bra.uni 	$L__BB0_217;
$L__BB0_218:
	setp.eq.s32 	%p150, %r102, 0;
	@%p150 bra 	$L__BB0_239;
	neg.s32 	%r728, %r102;
$L__BB0_220:
	.pragma "nounroll";
	mul.wide.s32 	%rd340, %r727, 4;
	add.s64 	%rd341, %rd1, %rd340;
	add.s64 	%rd342, %rd2, %rd340;
	ld.global.f32 	%f259, [%rd342];
	mul.f32 	%f260, %f259, %f259;
	st.global.f32 	[%rd341], %f260;
	add.s32 	%r727, %r727, %r449;
	add.s32 	%r728, %r728, 1;
	setp.eq.s32 	%p151, %r728, 0;
	@%p151 bra 	$L__BB0_239;
	bra.uni 	$L__BB0_220;
$L__BB0_221:
	max.s32 	%r616, %r449, 1024;
	add.s32 	%r617, %r616, -1;
	div.u32 	%r618, %r617, %r449;
	add.s32 	%r109, %r618, 1;
	and.b32  	%r110, %r109, 3;
	setp.lt.u32 	%p156, %r618, 3;
	mov.b32 	%r721, 0;
	@%p156 bra 	$L__BB0_224;
	and.b32  	%r620, %r109, -4;
	shl.b32 	%r111, %r449, 2;
	neg.s32 	%r653, %r620;
	mov.b32 	%r721, 0;
	mul.wide.s32 	%rd359, %r449, 4;
$L__BB0_223:
	mul.wide.s32 	%rd356, %r721, 4;
	add.s64 	%rd357, %rd2, %rd356;
	ld.global.f32 	%f271, [%rd357];
	mul.f32 	%f272, %f271, %f271;
	add.s64 	%rd358, %rd1, %rd356;
	st.global.f32 	[%rd358], %f272;
	add.s64 	%rd360, %rd357, %rd359;
	ld.global.f32 	%f273, [%rd360];
	mul.f32 	%f274, %f273, %f273;
	add.s64 	%rd361, %rd358, %rd359;
	st.global.f32 	[%rd361], %f274;
	add.s64 	%rd362, %rd360, %rd359;
	ld.global.f32 	%f275, [%rd362];
	mul.f32 	%f276, %f275, %f275;
	add.s64 	%rd363, %rd361, %rd359;
	st.global.f32 	[%rd363], %f276;
	add.s64 	%rd364, %rd362, %rd359;
	ld.global.f32 	%f277, [%rd364];
	mul.f32 	%f278, %f277, %f277;
	add.s64 	%rd365, %rd363, %rd359;
	st.global.f32 	[%rd365], %f278;
	add.s32 	%r721, %r721, %r111;
	add.s32 	%r653, %r653, 4;
	setp.eq.s32 	%p157, %r653, 0;
	@%p157 bra 	$L__BB0_224;
	bra.uni 	$L__BB0_223;
$L__BB0_224:
	setp.eq.s32 	%p158, %r110, 0;
	@%p158 bra 	$L__BB0_239;
	neg.s32 	%r722, %r110;
$L__BB0_226:
	.pragma "nounroll";
	mul.wide.s32 	%rd366, %r721, 4;
	add.s64 	%rd367, %rd1, %rd366;
	add.s64 	%rd368, %rd2, %rd366;
	ld.global.f32 	%f279, [%rd368];
	mul.f32 	%f280, %f279, %f279;
	st.global.f32 	[%rd367], %f280;
	add.s32 	%r721, %r721, %r449;
	add.s32 	%r722, %r722, 1;
	setp.eq.s32 	%p159, %r722, 0;
	@%p159 bra 	$L__BB0_239;
	bra.uni 	$L__BB0_226;
$L__BB0_227:
	max.s32 	%r628, %r449, 1024;
	add.s32 	%r629, %r628, -1;
	div.u32 	%r630, %r629, %r449;
	add.s32 	%r117, %r630, 1;
	and.b32  	%r118, %r117, 3;
	setp.lt.u32 	%p164, %r630, 3;
	mov.b32 	%r715, 0;
	@%p164 bra 	$L__BB0_230;
	and.b32  	%r632, %r117, -4;
	shl.b32 	%r119, %r449, 2;
	neg.s32 	%r649, %r632;
	mov.b32 	%r715, 0;
	mul.wide.s32 	%rd385, %r449, 4;
$L__BB0_229:
	mul.wide.s32 	%rd382, %r715, 4;
	add.s64 	%rd383, %rd2, %rd382;
	ld.global.f32 	%f291, [%rd383];
	mul.f32 	%f292, %f291, %f291;
	add.s64 	%rd384, %rd1, %rd382;
	st.global.f32 	[%rd384], %f292;
	add.s64 	%rd386, %rd383, %rd385;
	ld.global.f32 	%f293, [%rd386];
	mul.f32 	%f294, %f293, %f293;
	add.s64 	%rd387, %rd384, %rd385;
	st.global.f32 	[%rd387], %f294;
	add.s64 	%rd388, %rd386, %rd385;
	ld.global.f32 	%f295, [%rd388];
	mul.f32 	%f296, %f295, %f295;
	add.s64 	%rd389, %rd387, %rd385;
	st.global.f32 	[%rd389], %f296;
	add.s64 	%rd390, %rd388, %rd385;
	ld.global.f32 	%f297, [%rd390];
	mul.f32 	%f298, %f297, %f297;
	add.s64 	%rd391, %rd389, %rd385;
	st.global.f32 	[%rd391], %f298;
	add.s32 	%r715, %r715, %r119;
	add.s32 	%r649, %r649, 4;
	setp.eq.s32 	%p165, %r649, 0;
	@%p165 bra 	$L__BB0_230;
	bra.uni 	$L__BB0_229;
$L__BB0_230:
	setp.eq.s32 	%p166, %r118, 0;
	@%p166 bra 	$L__BB0_239;
	neg.s32 	%r716, %r118;
$L__BB0_232:
	.pragma "nounroll";
	mul.wide.s32 	%rd392, %r715, 4;
	add.s64 	%rd393, %rd1, %rd392;
	add.s64 	%rd394, %rd2, %rd392;
	ld.global.f32 	%f299, [%rd394];
	mul.f32 	%f300, %f299, %f299;
	st.global.f32 	[%rd393], %f300;
	add.s32 	%r715, %r715, %r449;
	add.s32 	%r716, %r716, 1;
	setp.eq.s32 	%p167, %r716, 0;
	@%p167 bra 	$L__BB0_239;
	bra.uni 	$L__BB0_232;
$L__BB0_233:
	max.s32 	%r640, %r449, 1024;
	add.s32 	%r641, %r640, -1;
	div.u32 	%r642, %r641, %r449;
	add.s32 	%r125, %r642, 1;
	and.b32  	%r126, %r125, 3;
	setp.lt.u32 	%p172, %r642, 3;
	mov.b32 	%r709, 0;
	@%p172 bra 	$L__BB0_236;
	and.b32  	%r644, %r125, -4;
	shl.b32 	%r127, %r449, 2;
	neg.s32 	%r645, %r644;
	mov.b32 	%r709, 0;
	mul.wide.s32 	%rd411, %r449, 4;
$L__BB0_235:
	mul.wide.s32 	%rd408, %r709, 4;
	add.s64 	%rd409, %rd2, %rd408;
	ld.global.f32 	%f311, [%rd409];
	mul.f32 	%f312, %f311, %f311;
	add.s64 	%rd410, %rd1, %rd408;
	st.global.f32 	[%rd410], %f312;
	add.s64 	%rd412, %rd409, %rd411;
	ld.global.f32 	%f313, [%rd412];
	mul.f32 	%f314, %f313, %f313;
	add.s64 	%rd413, %rd410, %rd411;
	st.global.f32 	[%rd413], %f314;
	add.s64 	%rd414, %rd412, %rd411;
	ld.global.f32 	%f315, [%rd414];
	mul.f32 	%f316, %f315, %f315;
	add.s64 	%rd415, %rd413, %rd411;
	st.global.f32 	[%rd415], %f316;
	add.s64 	%rd416, %rd414, %rd411;
	ld.global.f32 	%f317, [%rd416];
	mul.f32 	%f318, %f317, %f317;
	add.s64 	%rd417, %rd415, %rd411;
	st.global.f32 	[%rd417], %f318;
	add.s32 	%r709, %r709, %r127;
	add.s32 	%r645, %r645, 4;
	setp.eq.s32 	%p173, %r645, 0;
	@%p173 bra 	$L__BB0_236;
	bra.uni 	$L__BB0_235;
$L__BB0_236:
	setp.eq.s32 	%p174, %r126, 0;
	@%p174 bra 	$L__BB0_239;
	neg.s32 	%r710, %r126;
$L__BB0_238:
	.pragma "nounroll";
	mul.wide.s32 	%rd418, %r709, 4;
	add.s64 	%rd419, %rd1, %rd418;
	add.s64 	%rd420, %rd2, %rd418;
	ld.global.f32 	%f319, [%rd420];
	mul.f32 	%f320, %f319, %f319;
	st.global.f32 	[%rd419], %f320;
	add.s32 	%r709, %r709, %r449;
	add.s32 	%r710, %r710, 1;
	setp.eq.s32 	%p175, %r710, 0;
	@%p175 bra 	$L__BB0_239;
	bra.uni 	$L__BB0_238;
$L__BB0_239:
	bar.sync 	0;
	ret;

}


// ===== COMPILED SASS (sm_100) =====

	.target	sm_100

	.elftype	@"ET_EXEC"


//--------------------- .note.nv.tkinfo           --------------------------
	.section	.note.nv.tkinfo,"",@"SHT_NOTE"
	.sectionflags	@"SHF_NOTE_NV_TKINFO"
	.tkinfo
        /*0018*/ 	.word	0x00000002
        /*0030*/ 	.string	""
        /*0030*/ 	.string	"ptxas"
        /*0030*/ 	.string	"Cuda compilation tools, release 13.0, V13.0.88"
        /*0030*/ 	.string	"Build cuda_13.0.r13.0/compiler.36424714_0"
        /*0030*/ 	.string	"-arch sm_100 -m 64 "



//--------------------- .note.nv.cuinfo           --------------------------
	.section	.note.nv.cuinfo,"",@"SHT_NOTE"
	.sectionflags	@"SHF_NOTE_NV_CUINFO"
        /*0018*/ 	.short	0x0002
        /*001a*/ 	.short	0x0064
        /*001c*/ 	.short	0x0082
	.zero		2


//--------------------- .nv.info                  --------------------------
	.section	.nv.info,"",@"SHT_CUDA_INFO"
	.align	4


	//----- nvinfo : EIATTR_REGCOUNT
	.align		4
        /*0000*/ 	.byte	0x04, 0x2f
        /*0002*/ 	.short	(.L_1 - .L_0)
	.align		4
.L_0:
        /*0004*/ 	.word	index@(_Z5threePfS_ii)
        /*0008*/ 	.word	0x00000020


	//----- nvinfo : EIATTR_FRAME_SIZE
	.align		4
.L_1:
        /*000c*/ 	.byte	0x04, 0x11
        /*000e*/ 	.short	(.L_3 - .L_2)
	.align		4
.L_2:
        /*0010*/ 	.word	index@(_Z5threePfS_ii)
        /*0014*/ 	.word	0x00000000


	//----- nvinfo : EIATTR_MIN_STACK_SIZE
	.align		4
.L_3:
        /*0018*/ 	.byte	0x04, 0x12
        /*001a*/ 	.short	(.L_5 - .L_4)
	.align		4
.L_4:
        /*001c*/ 	.word	index@(_Z5threePfS_ii)
        /*0020*/ 	.word	0x00000000
.L_5:


//--------------------- .nv.compat                --------------------------
	.section	.nv.compat,"",@"SHT_CUDA_COMPAT_INFO"
	.align	4
        /*0000*/ 	.byte	0x02, 0x09, 0x00, 0x00, 0x02, 0x02, 0x01, 0x00, 0x02, 0x05, 0x05, 0x00, 0x03, 0x07, 0x01, 0x01
        /*0010*/ 	.byte	0x02, 0x03, 0x00, 0x00, 0x02, 0x06, 0x01, 0x00, 0x04, 0x0b, 0x08, 0x00, 0x09, 0x00, 0x00, 0x00
        /*0020*/ 	.byte	0x00, 0x00, 0x00, 0x00


//--------------------- .nv.info._Z5threePfS_ii   --------------------------
	.section	.nv.info._Z5threePfS_ii,"",@"SHT_CUDA_INFO"
	.sectionflags	@""
	.align	4


	//----- nvinfo : EIATTR_CUDA_API_VERSION
	.align		4
        /*0000*/ 	.byte	0x04, 0x37
        /*0002*/ 	.short	(.L_7 - .L_6)
.L_6:
        /*0004*/ 	.word	0x00000082


	//----- nvinfo : EIATTR_KPARAM_INFO
	.align		4
.L_7:
        /*0008*/ 	.byte	0x04, 0x17
        /*000a*/ 	.short	(.L_9 - .L_8)
.L_8:
        /*000c*/ 	.word	0x00000000
        /*0010*/ 	.short	0x0003
        /*0012*/ 	.short	0x0014
        /*0014*/ 	.byte	0x00, 0xf0, 0x11, 0x00


	//----- nvinfo : EIATTR_KPARAM_INFO
	.align		4
.L_9:
        /*0018*/ 	.byte	0x04, 0x17
        /*001a*/ 	.short	(.L_11 - .L_10)
.L_10:
        /*001c*/ 	.word	0x00000000
        /*0020*/ 	.short	0x0002
        /*0022*/ 	.short	0x0010
        /*0024*/ 	.byte	0x00, 0xf0, 0x11, 0x00


	//----- nvinfo : EIATTR_KPARAM_INFO
	.align		4
.L_11:
        /*0028*/ 	.byte	0x04, 0x17
        /*002a*/ 	.short	(.L_13 - .L_12)
.L_12:
        /*002c*/ 	.word	0x00000000
        /*0030*/ 	.short	0x0001
        /*0032*/ 	.short	0x0008
        /*0034*/ 	.byte	0x00, 0xf5, 0x21, 0x00


	//----- nvinfo : EIATTR_KPARAM_INFO
	.align		4
.L_13:
        /*0038*/ 	.byte	0x04, 0x17
        /*003a*/ 	.short	(.L_15 - .L_14)
.L_14:
        /*003c*/ 	.word	0x00000000
        /*0040*/ 	.short	0x0000
        /*0042*/ 	.short	0x0000
        /*0044*/ 	.byte	0x00, 0xf5, 0x21, 0x00


	//----- nvinfo : EIATTR_SPARSE_MMA_MASK
	.align		4
.L_15:
        /*0048*/ 	.byte	0x03, 0x50
        /*004a*/ 	.short	0x0000


	//----- nvinfo : EIATTR_MAXREG_COUNT
	.align		4
        /*004c*/ 	.byte	0x03, 0x1b
        /*004e*/ 	.short	0x00ff


	//----- nvinfo : EIATTR_NUM_BARRIERS
	.align		4
        /*0050*/ 	.byte	0x02, 0x4c
        /*0052*/ 	.byte	0x01
	.zero		1


	//----- nvinfo : EIATTR_MERCURY_ISA_VERSION
	.align		4
        /*0054*/ 	.byte	0x03, 0x5f
        /*0056*/ 	.short	0x0101


	//----- nvinfo : EIATTR_VRC_CTA_INIT_COUNT
	.align		4
        /*0058*/ 	.byte	0x02, 0x4a
	.zero		1
	.zero		1


	//----- nvinfo : EIATTR_EXIT_INSTR_OFFSETS
	.align		4
        /*005c*/ 	.byte	0x04, 0x1c
        /*005e*/ 	.short	(.L_17 - .L_16)


	//   ....[0]....
.L_16:
        /*0060*/ 	.word	0x0001cc50


	//----- nvinfo : EIATTR_INDIRECT_BRANCH_TARGETS
	.align		4
.L_17:
        /*0064*/ 	.byte	0x04, 0x34
        /*0066*/ 	.short	(.L_19 - .L_18)


	//   ....[0]....
.L_18:
        /*0068*/ 	.word	.L_x_211@srel
        /*006c*/ 	.short	0x0
        /*006e*/ 	.short	0x0
        /*0070*/ 	.word	0x3
        /*0074*/ 	.word	.L_x_212@srel
        /*0078*/ 	.word	.L_x_213@srel
        /*007c*/ 	.word	.L_x_10@srel


	//   ....[1]....
        /*0080*/ 	.word	.L_x_215@srel
        /*0084*/ 	.short	0x0
        /*0086*/ 	.short	0x0
        /*0088*/ 	.word	0x3
        /*008c*/ 	.word	.L_x_216@srel
        /*0090*/ 	.word	.L_x_217@srel
        /*0094*/ 	.word	.L_x_10@srel


	//   ....[2]....
        /*0098*/ 	.word	.L_x_219@srel
        /*009c*/ 	.short	0x0
        /*009e*/ 	.short	0x0
        /*00a0*/ 	.word	0x3
        /*00a4*/ 	.word	.L_x_220@srel
        /*00a8*/ 	.word	.L_x_221@srel
        /*00ac*/ 	.word	.L_x_10@srel


	//   ....[3]....
        /*00b0*/ 	.word	.L_x_223@srel
        /*00b4*/ 	.short	0x0
        /*00b6*/ 	.short	0x0
        /*00b8*/ 	.word	0x3
        /*00bc*/ 	.word	.L_x_224@srel
        /*00c0*/ 	.word	.L_x_225@srel
        /*00c4*/ 	.word	.L_x_10@srel


	//   ....[4]....
        /*00c8*/ 	.word	.L_x_227@srel
        /*00cc*/ 	.short	0x0
        /*00ce*/ 	.short	0x0
        /*00d0*/ 	.word	0x3
        /*00d4*/ 	.word	.L_x_228@srel
        /*00d8*/ 	.word	.L_x_229@srel
        /*00dc*/ 	.word	.L_x_10@srel


	//   ....[5]....
        /*00e0*/ 	.word	.L_x_231@srel
        /*00e4*/ 	.short	0x0
        /*00e6*/ 	.short	0x0
        /*00e8*/ 	.word	0x3
        /*00ec*/ 	.word	.L_x_232@srel
        /*00f0*/ 	.word	.L_x_233@srel
        /*00f4*/ 	.word	.L_x_10@srel


	//   ....[6]....
        /*00f8*/ 	.word	.L_x_235@srel
        /*00fc*/ 	.short	0x0
        /*00fe*/ 	.short	0x0
        /*0100*/ 	.word	0x3
        /*0104*/ 	.word	.L_x_236@srel
        /*0108*/ 	.word	.L_x_237@srel
        /*010c*/ 	.word	.L_x_10@srel


	//   ....[7]....
        /*0110*/ 	.word	.L_x_239@srel
        /*0114*/ 	.short	0x0
        /*0116*/ 	.short	0x0
        /*0118*/ 	.word	0x3
        /*011c*/ 	.word	.L_x_240@srel
        /*0120*/ 	.word	.L_x_241@srel
        /*0124*/ 	.word	.L_x_10@srel


	//   ....[8]....
        /*0128*/ 	.word	.L_x_243@srel
        /*012c*/ 	.short	0x0
        /*012e*/ 	.short	0x0
        /*0130*/ 	.word	0x3
        /*0134*/ 	.word	.L_x_244@srel
        /*0138*/ 	.word	.L_x_245@srel
        /*013c*/ 	.word	.L_x_10@srel


	//   ....[9]....
        /*0140*/ 	.word	.L_x_247@srel
        /*0144*/ 	.short	0x0
        /*0146*/ 	.short	0x0
        /*0148*/ 	.word	0x3
        /*014c*/ 	.word	.L_x_248@srel
        /*0150*/ 	.word	.L_x_249@srel
        /*0154*/ 	.word	.L_x_10@srel


	//   ....[10]....
        /*0158*/ 	.word	.L_x_251@srel
        /*015c*/ 	.short	0x0
        /*015e*/ 	.short	0x0
        /*0160*/ 	.word	0x3
        /*0164*/ 	.word	.L_x_252@srel
        /*0168*/ 	.word	.L_x_253@srel
        /*016c*/ 	.word	.L_x_10@srel


	//   ....[11]....
        /*0170*/ 	.word	.L_x_255@srel
        /*0174*/ 	.short	0x0
        /*0176*/ 	.short	0x0
        /*0178*/ 	.word	0x3
        /*017c*/ 	.word	.L_x_256@srel
        /*0180*/ 	.word	.L_x_257@srel
        /*0184*/ 	.word	.L_x_10@srel


	//   ....[12]....
        /*0188*/ 	.word	.L_x_259@srel
        /*018c*/ 	.short	0x0
        /*018e*/ 	.short	0x0
        /*0190*/ 	.word	0x3
        /*0194*/ 	.word	.L_x_260@srel
        /*0198*/ 	.word	.L_x_261@srel
        /*019c*/ 	.word	.L_x_10@srel


	//   ....[13]....
        /*01a0*/ 	.word	.L_x_263@srel
        /*01a4*/ 	.short	0x0
        /*01a6*/ 	.short	0x0
        /*01a8*/ 	.word	0x3
        /*01ac*/ 	.word	.L_x_264@srel
        /*01b0*/ 	.word	.L_x_265@srel
        /*01b4*/ 	.word	.L_x_10@srel


	//   ....[14]....
        /*01b8*/ 	.word	.L_x_267@srel
        /*01bc*/ 	.short	0x0
        /*01be*/ 	.short	0x0
        /*01c0*/ 	.word	0x3
        /*01c4*/ 	.word	.L_x_268@srel
        /*01c8*/ 	.word	.L_x_269@srel
        /*01cc*/ 	.word	.L_x_10@srel


	//----- nvinfo : EIATTR_CRS_STACK_SIZE
	.align		4
.L_19:
        /*01d0*/ 	.byte	0x04, 0x1e
        /*01d2*/ 	.short	(.L_21 - .L_20)
.L_20:
        /*01d4*/ 	.word	0x00000000


	//----- nvinfo : EIATTR_CBANK_PARAM_SIZE
	.align		4
.L_21:
        /*01d8*/ 	.byte	0x03, 0x19
        /*01da*/ 	.short	0x0018


	//----- nvinfo : EIATTR_PARAM_CBANK
	.align		4
        /*01dc*/ 	.byte	0x04, 0x0a
        /*01de*/ 	.short	(.L_23 - .L_22)
	.align		4
.L_22:
        /*01e0*/ 	.word	index@(.nv.constant0._Z5threePfS_ii)
        /*01e4*/ 	.short	0x0380
        /*01e6*/ 	.short	0x0018


	//----- nvinfo : EIATTR_SW_WAR
	.align		4
.L_23:
        /*01e8*/ 	.byte	0x04, 0x36
        /*01ea*/ 	.short	(.L_25 - .L_24)
.L_24:
        /*01ec*/ 	.word	0x00000008
.L_25:


//--------------------- .nv.callgraph             --------------------------
	.section	.nv.callgraph,"",@"SHT_CUDA_CALLGRAPH"
	.align	4
	.sectionentsize	8
	.align		4
        /*0000*/ 	.word	0x00000000
	.align		4
        /*0004*/ 	.word	0xffffffff
	.align		4
        /*0008*/ 	.word	0x00000000
	.align		4
        /*000c*/ 	.word	0xfffffffe
	.align		4
        /*0010*/ 	.word	0x00000000
	.align		4
        /*0014*/ 	.word	0xfffffffd
	.align		4
        /*0018*/ 	.word	0x00000000
	.align		4
        /*001c*/ 	.word	0xfffffffc


//--------------------- .nv.constant2._Z5threePfS_ii --------------------------
	.section	.nv.constant2._Z5threePfS_ii,"a",@progbits
	.sectionflags	@""
	.align	4
.nv.constant2._Z5threePfS_ii:
        /*0000*/ 	.byte	0xa0, 0x10, 0x00, 0x00, 0x80, 0x02, 0x00, 0x00, 0x30, 0xcc, 0x01, 0x00, 0x40, 0x2d, 0x00, 0x00
        /* <DEDUP_REMOVED lines=10> */
        /*00b0*/ 	.byte	0x30, 0xcc, 0x01, 0x00


//--------------------- .text._Z5threePfS_ii      --------------------------
	.section	.text._Z5threePfS_ii,"ax",@progbits
	.align	128
        .global         _Z5threePfS_ii
        .type           _Z5threePfS_ii,@function
        .size           _Z5threePfS_ii,(.L_x_271 - _Z5threePfS_ii)
        .other          _Z5threePfS_ii,@"STO_CUDA_ENTRY STV_DEFAULT"
_Z5threePfS_ii:
.text._Z5threePfS_ii:
[----:B------:R-:W-:Y:S08]  /*0000*/  LDC R1, c[0x0][0x37c] ;  /* 0x0000df00ff017b82 */ /* 0x000ff00000000800 */
[----:B------:R-:W0:Y:S01]  /*0010*/  LDC R8, c[0x0][0x390] ;  /* 0x0000e400ff087b82 */ /* 0x000e220000000800 */
[----:B------:R-:W1:Y:S01]  /*0020*/  S2R R4, SR_TID.X ;  /* 0x0000000000047919 */ /* 0x000e620000002100 */
[----:B------:R-:W2:Y:S01]  /*0030*/  LDCU.64 UR4, c[0x0][0x358] ;  /* 0x00006b00ff0477ac */ /* 0x000ea20008000a00 */
[----:B------:R-:W-:Y:S01]  /*0040*/  BSSY.RECONVERGENT B0, `(.L_x_0) ;  /* 0x0001cbf000007945 */ /* 0x000fe20003800200 */
[----:B0-----:R-:W-:-:S04]  /*0050*/  IABS R5, R8 ;  /* 0x0000000800057213 */ /* 0x001fc80000000000 */
[----:B------:R-:W0:Y:S01]  /*0060*/  I2F.RP R0, R5 ;  /* 0x0000000500007306 */ /* 0x000e220000209400 */
[----:B-1----:R-:W-:-:S07]  /*0070*/  ISETP.GE.AND P2, PT, R4, RZ, PT ;  /* 0x000000ff0400720c */ /* 0x002fce0003f46270 */
[----:B0-----:R-:W0:Y:S02]  /*0080*/  MUFU.RCP R0, R0 ;  /* 0x0000000000007308 */ /* 0x001e240000001000 */
[----:B0-----:R-:W-:-:S06]  /*0090*/  IADD3 R2, PT, PT, R0, 0xffffffe, RZ ;  /* 0x0ffffffe00027810 */ /* 0x001fcc0007ffe0ff */
[----:B------:R0:W1:Y:S02]  /*00a0*/  F2I.FTZ.U32.TRUNC.NTZ R3, R2 ;  /* 0x0000000200037305 */ /* 0x000064000021f000 */
[----:B0-----:R-:W-:Y:S01]  /*00b0*/  HFMA2 R2, -RZ, RZ, 0, 0 ;  /* 0x00000000ff027431 */ /* 0x001fe200000001ff */
[----:B-1----:R-:W-:-:S05]  /*00c0*/  IADD3 R6, PT, PT, RZ, -R3, RZ ;  /* 0x80000003ff067210 */ /* 0x002fca0007ffe0ff */
[----:B------:R-:W-:Y:S01]  /*00d0*/  IMAD R7, R6, R5, RZ ;  /* 0x0000000506077224 */ /* 0x000fe200078e02ff */
[----:B------:R-:W-:-:S03]  /*00e0*/  IABS R6, R4 ;  /* 0x0000000400067213 */ /* 0x000fc60000000000 */
[----:B------:R-:W-:-:S06]  /*00f0*/  IMAD.HI.U32 R3, R3, R7, R2 ;  /* 0x0000000703037227 */ /* 0x000fcc00078e0002 */
[----:B------:R-:W-:-:S05]  /*0100*/  IMAD.HI.U32 R3, R3, R6, RZ ;  /* 0x0000000603037227 */ /* 0x000fca00078e00ff */
[----:B------:R-:W-:-:S05]  /*0110*/  IADD3 R3, PT, PT, -R3, RZ, RZ ;  /* 0x000000ff03037210 */ /* 0x000fca0007ffe1ff */
[----:B------:R-:W-:-:S05]  /*0120*/  IMAD R0, R5, R3, R6 ;  /* 0x0000000305007224 */ /* 0x000fca00078e0206 */
[----:B------:R-:W-:-:S13]  /*0130*/  ISETP.GT.U32.AND P0, PT, R5, R0, PT ;  /* 0x000000000500720c */ /* 0x000fda0003f04070 */
[----:B------:R-:W-:Y:S02]  /*0140*/  @!P0 IADD3 R0, PT, PT, R0, -R5, RZ ;  /* 0x8000000500008210 */ /* 0x000fe40007ffe0ff */
[----:B------:R-:W-:Y:S02]  /*0150*/  ISETP.NE.AND P0, PT, R8, RZ, PT ;  /* 0x000000ff0800720c */ /* 0x000fe40003f05270 */
[----:B------:R-:W-:-:S13]  /*0160*/  ISETP.GT.U32.AND P1, PT, R5, R0, PT ;  /* 0x000000000500720c */ /* 0x000fda0003f24070 */
[----:B------:R-:W-:-:S04]  /*0170*/  @!P1 IADD3 R0, PT, PT, R0, -R5, RZ ;  /* 0x8000000500009210 */ /* 0x000fc80007ffe0ff */
[----:B------:R-:W-:-:S04]  /*0180*/  MOV R3, R0 ;  /* 0x0000000000037202 */ /* 0x000fc80000000f00 */
[----:B------:R-:W-:Y:S02]  /*0190*/  @!P2 IADD3 R3, PT, PT, -R3, RZ, RZ ;  /* 0x000000ff0303a210 */ /* 0x000fe40007ffe1ff */
[----:B------:R-:W-:-:S04]  /*01a0*/  @!P0 LOP3.LUT R3, RZ, R8, RZ, 0x33, !PT ;  /* 0x00000008ff038212 */ /* 0x000fc800078e33ff */
[----:B------:R-:W-:-:S13]  /*01b0*/  ISETP.GT.AND P0, PT, R3, 0xf, PT ;  /* 0x0000000f0300780c */ /* 0x000fda0003f04270 */
[----:B--2---:R-:W-:Y:S05]  /*01c0*/  @P0 BRA `(.L_x_1) ;  /* 0x000000e400740947 */ /* 0x004fea0003800000 */
[----:B------:R-:W-:-:S13]  /*01d0*/  ISETP.GT.AND P0, PT, R3, 0x7, PT ;  /* 0x000000070300780c */ /* 0x000fda0003f04270 */
[----:B------:R-:W-:Y:S05]  /*01e0*/  @P0 BRA `(.L_x_2) ;  /* 0x0000007000b40947 */ /* 0x000fea0003800000 */
[----:B------:R-:W-:-:S13]  /*01f0*/  ISETP.GT.AND P0, PT, R3, 0x3, PT ;  /* 0x000000030300780c */ /* 0x000fda0003f04270 */
[----:B------:R-:W-:Y:S05]  /*0200*/  @P0 BRA `(.L_x_3) ;  /* 0x0000003800540947 */ /* 0x000fea0003800000 */
[----:B------:R-:W-:-:S13]  /*0210*/  ISETP.GT.AND P0, PT, R3, 0x1, PT ;  /* 0x000000010300780c */ /* 0x000fda0003f04270 */
[----:B------:R-:W-:Y:S05]  /*0220*/  @P0 BRA `(.L_x_4) ;  /* 0x0000001c00240947 */ /* 0x000fea0003800000 */
[----:B------:R-:W-:-:S04]  /*0230*/  VIMNMX.U32 R0, PT, PT, R3, 0x2, PT ;  /* 0x0000000203007848 */ /* 0x000fc80003fe0000 */
[----:B------:R-:W-:-:S04]  /*0240*/  SHF.L.U32 R0, R0, 0x2, RZ ;  /* 0x0000000200007819 */ /* 0x000fc800000006ff */
[----:B------:R-:W0:Y:S02]  /*0250*/  LDC R2, c[0x2][R0] ;  /* 0x0080000000027b82 */ /* 0x000e240000000800 */
[----:B0-----:R-:W-:-:S04]  /*0260*/  SHF.R.S32.HI R3, RZ, 0x1f, R2 ;  /* 0x0000001fff037819 */ /* 0x001fc80000011402 */
.L_x_211:
[----:B------:R-:W-:Y:S05]  /*0270*/  BRX R2 -0x280                                (*"BRANCH_TARGETS .L_x_212,.L_x_213,.L_x_10"*) ;  /* 0xfffffffc02607949 */ /* 0x000fea000383ffff */
.L_x_213:
[----:B------:R-:W0:Y:S01]  /*0280*/  LDC R0, c[0x0][0x394] ;  /* 0x0000e500ff007b82 */ /* 0x000e220000000800 */
[----:B------:R-:W-:Y:S01]  /*0290*/  MOV R13, RZ ;  /* 0x000000ff000d7202 */ /* 0x000fe20000000f00 */
[----:B0-----:R-:W0:Y:S01]  /*02a0*/  I2F.U32.RP R5, R0 ;  /* 0x0000000000057306 */ /* 0x001e220000209000 */
[C---:B------:R-:W-:Y:S02]  /*02b0*/  VIMNMX R4, PT, PT, R0.reuse, 0x400, !PT ;  /* 0x0000040000047848 */ /* 0x040fe40007fe0100 */
[----:B------:R-:W-:-:S05]  /*02c0*/  ISETP.NE.U32.AND P2, PT, R0, RZ, PT ;  /* 0x000000ff0000720c */ /* 0x000fca0003f45070 */
[----:B0-----:R-:W0:Y:S02]  /*02d0*/  MUFU.RCP R5, R5 ;  /* 0x0000000500057308 */ /* 0x001e240000001000 */
[----:B0-----:R-:W-:-:S06]  /*02e0*/  IADD3 R2, PT, PT, R5, 0xffffffe, RZ ;  /* 0x0ffffffe05027810 */ /* 0x001fcc0007ffe0ff */
[----:B------:R0:W1:Y:S02]  /*02f0*/  F2I.FTZ.U32.TRUNC.NTZ R3, R2 ;  /* 0x0000000200037305 */ /* 0x000064000021f000 */
[----:B0-----:R-:W-:Y:S01]  /*0300*/  HFMA2 R2, -RZ, RZ, 0, 0 ;  /* 0x00000000ff027431 */ /* 0x001fe200000001ff */
[----:B-1----:R-:W-:-:S05]  /*0310*/  IADD3 R7, PT, PT, RZ, -R3, RZ ;  /* 0x80000003ff077210 */ /* 0x002fca0007ffe0ff */
[----:B------:R-:W-:-:S04]  /*0320*/  IMAD R7, R7, R0, RZ ;  /* 0x0000000007077224 */ /* 0x000fc800078e02ff */
[----:B------:R-:W-:Y:S01]  /*0330*/  IMAD.HI.U32 R6, R3, R7, R2 ;  /* 0x0000000703067227 */ /* 0x000fe200078e0002 */
[----:B------:R-:W-:-:S05]  /*0340*/  IADD3 R3, PT, PT, R4, -0x1, RZ ;  /* 0xffffffff04037810 */ /* 0x000fca0007ffe0ff */
[----:B------:R-:W-:-:S05]  /*0350*/  IMAD.HI.U32 R6, R6, R3, RZ ;  /* 0x0000000306067227 */ /* 0x000fca00078e00ff */
[----:B------:R-:W-:-:S05]  /*0360*/  IADD3 R4, PT, PT, -R6, RZ, RZ ;  /* 0x000000ff06047210 */ /* 0x000fca0007ffe1ff */
[----:B------:R-:W-:-:S05]  /*0370*/  IMAD R3, R0, R4, R3 ;  /* 0x0000000400037224 */ /* 0x000fca00078e0203 */
[----:B------:R-:W-:-:S13]  /*0380*/  ISETP.GE.U32.AND P0, PT, R3, R0, PT ;  /* 0x000000000300720c */ /* 0x000fda0003f06070 */
[-C--:B------:R-:W-:Y:S02]  /*0390*/  @P0 IADD3 R3, PT, PT, R3, -R0.reuse, RZ ;  /* 0x8000000003030210 */ /* 0x080fe40007ffe0ff */
[----:B------:R-:W-:Y:S02]  /*03a0*/  @P0 IADD3 R6, PT, PT, R6, 0x1, RZ ;  /* 0x0000000106060810 */ /* 0x000fe40007ffe0ff */
[----:B------:R-:W-:-:S13]  /*03b0*/  ISETP.GE.U32.AND P1, PT, R3, R0, PT ;  /* 0x000000000300720c */ /* 0x000fda0003f26070 */
[----:B------:R-:W-:Y:S02]  /*03c0*/  @P1 IADD3 R6, PT, PT, R6, 0x1, RZ ;  /* 0x0000000106061810 */ /* 0x000fe40007ffe0ff */
[----:B------:R-:W-:-:S04]  /*03d0*/  @!P2 LOP3.LUT R6, RZ, R0, RZ, 0x33, !PT ;  /* 0x00000000ff06a212 */ /* 0x000fc800078e33ff */
[C---:B------:R-:W-:Y:S02]  /*03e0*/  ISETP.GE.U32.AND P0, PT, R6.reuse, 0x3, PT ;  /* 0x000000030600780c */ /* 0x040fe40003f06070 */
[----:B------:R-:W-:-:S04]  /*03f0*/  IADD3 R7, PT, PT, R6, 0x1, RZ ;  /* 0x0000000106077810 */ /* 0x000fc80007ffe0ff */
[----:B------:R-:W-:-:S07]  /*0400*/  LOP3.LUT R6, R7, 0x3, RZ, 0xc0, !PT ;  /* 0x0000000307067812 */ /* 0x000fce00078ec0ff */
[----:B------:R-:W-:Y:S05]  /*0410*/  @!P0 BRA `(.L_x_5) ;  /* 0x0000000800c08947 */ /* 0x000fea0003800000 */
[----:B------:R-:W-:Y:S01]  /*0420*/  LOP3.LUT R7, R7, 0xfffffffc, RZ, 0xc0, !PT ;  /* 0xfffffffc07077812 */ /* 0x000fe200078ec0ff */
[----:B------:R-:W0:Y:S01]  /*0430*/  LDC.64 R2, c[0x0][0x380] ;  /* 0x0000e000ff027b82 */ /* 0x000e220000000a00 */
[----:B------:R-:W-:Y:S02]  /*0440*/  MOV R13, RZ ;  /* 0x000000ff000d7202 */ /* 0x000fe40000000f00 */
[----:B------:R-:W-:-:S04]  /*0450*/  IADD3 R7, PT, PT, -R7, RZ, RZ ;  /* 0x000000ff07077210 */ /* 0x000fc80007ffe1ff */
[----:B------:R-:W-:Y:S01]  /*0460*/  ISETP.GE.AND P0, PT, R7, RZ, PT ;  /* 0x000000ff0700720c */ /* 0x000fe20003f06270 */
[----:B------:R-:W1:-:S12]  /*0470*/  LDC.64 R4, c[0x0][0x388] ;  /* 0x0000e200ff047b82 */ /* 0x000e580000000a00 */
[----:B------:R-:W-:Y:S05]  /*0480*/  @P0 BRA `(.L_x_6) ;  /* 0x0000000800440947 */ /* 0x000fea0003800000 */
[----:B------:R-:W-:Y:S02]  /*0490*/  IADD3 R8, PT, PT, -R7, RZ, RZ ;  /* 0x000000ff07087210 */ /* 0x000fe40007ffe1ff */
[----:B------:R-:W-:Y:S02]  /*04a0*/  PLOP3.LUT P0, PT, PT, PT, PT, 0x80, 0x8 ;  /* 0x000000000008781c */ /* 0x000fe40003f0f070 */
[----:B------:R-:W-:-:S13]  /*04b0*/  ISETP.GT.AND P1, PT, R8, 0xc, PT ;  /* 0x0000000c0800780c */ /* 0x000fda0003f24270 */
[----:B------:R-:W-:Y:S05]  /*04c0*/  @!P1 BRA `(.L_x_7) ;  /* 0x0000000400689947 */ /* 0x000fea0003800000 */
[----:B------:R-:W2:Y:S01]  /*04d0*/  LDC.64 R10, c[0x0][0x380] ;  /* 0x0000e000ff0a7b82 */ /* 0x000ea20000000a00 */
[----:B------:R-:W-:-:S07]  /*04e0*/  PLOP3.LUT P0, PT, PT, PT, PT, 0x8, 0x80 ;  /* 0x000000000080781c */ /* 0x000fce0003f0e170 */
[----:B------:R-:W3:Y:S06]  /*04f0*/  LDC.64 R8, c[0x0][0x388] ;  /* 0x0000e200ff087b82 */ /* 0x000eec0000000a00 */
.L_x_8:
[----:B---3--:R-:W-:-:S05]  /*0500*/  IMAD.WIDE R14, R13, 0x4, R8 ;  /* 0x000000040d0e7825 */ /* 0x008fca00078e0208 */
[----:B------:R-:W3:Y:S01]  /*0510*/  LDG.E R12, desc[UR4][R14.64] ;  /* 0x000000040e0c7981 */ /* 0x000ee2000c1e1900 */
[----:B--2---:R-:W-:-:S04]  /*0520*/  IMAD.WIDE R16, R13, 0x4, R10 ;  /* 0x000000040d107825 */ /* 0x004fc800078e020a */
[----:B------:R-:W-:-:S04]  /*0530*/  IMAD.WIDE R18, R0, 0x4, R14 ;  /* 0x0000000400127825 */ /* 0x000fc800078e020e */
[----:B---3--:R-:W-:-:S05]  /*0540*/  FMUL R27, R12, R12 ;  /* 0x0000000c0c1b7220 */ /* 0x008fca0000400000 */
[----:B------:R2:W-:Y:S04]  /*0550*/  STG.E desc[UR4][R16.64], R27 ;  /* 0x0000001b10007986 */ /* 0x0005e8000c101904 */
[----:B------:R-:W3:Y:S01]  /*0560*/  LDG.E R12, desc[UR4][R18.64] ;  /* 0x00000004120c7981 */ /* 0x000ee2000c1e1900 */
[----:B------:R-:W-:-:S04]  /*0570*/  IMAD.WIDE R20, R0, 0x4, R16 ;  /* 0x0000000400147825 */ /* 0x000fc800078e0210 */
[----:B------:R-:W-:-:S04]  /*0580*/  IMAD.WIDE R22, R0, 0x4, R18 ;  /* 0x0000000400167825 */ /* 0x000fc800078e0212 */
[----:B---3--:R-:W-:-:S05]  /*0590*/  FMUL R29, R12, R12 ;  /* 0x0000000c0c1d7220 */ /* 0x008fca0000400000 */
[----:B------:R3:W-:Y:S04]  /*05a0*/  STG.E desc[UR4][R20.64], R29 ;  /* 0x0000001d14007986 */ /* 0x0007e8000c101904 */
[----:B------:R-:W4:Y:S01]  /*05b0*/  LDG.E R12, desc[UR4][R22.64] ;  /* 0x00000004160c7981 */ /* 0x000f22000c1e1900 */
[----:B------:R-:W-:-:S04]  /*05c0*/  IMAD.WIDE R14, R0, 0x4, R20 ;  /* 0x00000004000e7825 */ /* 0x000fc800078e0214 */
[----:B------:R-:W-:-:S04]  /*05d0*/  IMAD.WIDE R24, R0, 0x4, R22 ;  /* 0x0000000400187825 */ /* 0x000fc800078e0216 */
[----:B----4-:R-:W-:-:S05]  /*05e0*/  FMUL R12, R12, R12 ;  /* 0x0000000c0c0c7220 */ /* 0x010fca0000400000 */
[----:B------:R4:W-:Y:S04]  /*05f0*/  STG.E desc[UR4][R14.64], R12 ;  /* 0x0000000c0e007986 */ /* 0x0009e8000c101904 */
[----:B------:R-:W5:Y:S01]  /*0600*/  LDG.E R24, desc[UR4][R24.64] ;  /* 0x0000000418187981 */ /* 0x000f62000c1e1900 */
[C---:B------:R-:W-:Y:S01]  /*0610*/  LEA R13, R0.reuse, R13, 0x2 ;  /* 0x0000000d000d7211 */ /* 0x040fe200078e10ff */
[----:B--2---:R-:W-:-:S04]  /*0620*/  IMAD.WIDE R16, R0, 0x4, R14 ;  /* 0x0000000400107825 */ /* 0x004fc800078e020e */
[----:B------:R-:W-:-:S04]  /*0630*/  IMAD.WIDE R18, R13, 0x4, R8 ;  /* 0x000000040d127825 */ /* 0x000fc800078e0208 */
[----:B-----5:R-:W-:-:S05]  /*0640*/  FMUL R28, R24, R24 ;  /* 0x00000018181c7220 */ /* 0x020fca0000400000 */
[----:B------:R2:W-:Y:S04]  /*0650*/  STG.E desc[UR4][R16.64], R28 ;  /* 0x0000001c10007986 */ /* 0x0005e8000c101904 */
[----:B------:R-:W5:Y:S01]  /*0660*/  LDG.E R22, desc[UR4][R18.64] ;  /* 0x0000000412167981 */ /* 0x000f62000c1e1900 */
[----:B---3--:R-:W-:-:S04]  /*0670*/  IMAD.WIDE R20, R13, 0x4, R10 ;  /* 0x000000040d147825 */ /* 0x008fc800078e020a */
[----:B-----5:R-:W-:Y:S01]  /*0680*/  FMUL R29, R22, R22 ;  /* 0x00000016161d7220 */ /* 0x020fe20000400000 */
[----:B------:R-:W-:-:S04]  /*0690*/  IMAD.WIDE R22, R0, 0x4, R18 ;  /* 0x0000000400167825 */ /* 0x000fc800078e0212 */
[----:B------:R3:W-:Y:S04]  /*06a0*/  STG.E desc[UR4][R20.64], R29 ;  /* 0x0000001d14007986 */ /* 0x0007e8000c101904 */
[----:B----4-:R-:W4:Y:S01]  /*06b0*/  LDG.E R12, desc[UR4][R22.64] ;  /* 0x00000004160c7981 */ /* 0x010f22000c1e1900 */
[----:B------:R-:W-:-:S04]  /*06c0*/  IMAD.WIDE R24, R0, 0x4, R20 ;  /* 0x0000000400187825 */ /* 0x000fc800078e0214 */
[----:B------:R-:W-:-:S04]  /*06d0*/  IMAD.WIDE R26, R0, 0x4, R22 ;  /* 0x00000004001a7825 */ /* 0x000fc800078e0216 */
[----:B----4-:R-:W-:-:S05]  /*06e0*/  FMUL R12, R12, R12 ;  /* 0x0000000c0c0c7220 */ /* 0x010fca0000400000 */
[----:B------:R4:W-:Y:S04]  /*06f0*/  STG.E desc[UR4][R24.64], R12 ;  /* 0x0000000c18007986 */ /* 0x0009e8000c101904 */
[----:B--2---:R-:W2:Y:S01]  /*0700*/  LDG.E R16, desc[UR4][R26.64] ;  /* 0x000000041a107981 */ /* 0x004ea2000c1e1900 */
[----:B------:R-:W-:-:S04]  /*0710*/  IMAD.WIDE R14, R0, 0x4, R24 ;  /* 0x00000004000e7825 */ /* 0x000fc800078e0218 */
[----:B--2---:R-:W-:Y:S01]  /*0720*/  FMUL R28, R16, R16 ;  /* 0x00000010101c7220 */ /* 0x004fe20000400000 */
[----:B------:R-:W-:-:S04]  /*0730*/  IMAD.WIDE R16, R0, 0x4, R26 ;  /* 0x0000000400107825 */ /* 0x000fc800078e021a */
[----:B------:R2:W-:Y:S04]  /*0740*/  STG.E desc[UR4][R14.64], R28 ;  /* 0x0000001c0e007986 */ /* 0x0005e8000c101904 */
[----:B------:R-:W5:Y:S01]  /*0750*/  LDG.E R16, desc[UR4][R16.64] ;  /* 0x0000000410107981 */ /* 0x000f62000c1e1900 */
[C---:B------:R-:W-:Y:S01]  /*0760*/  LEA R13, R0.reuse, R13, 0x2 ;  /* 0x0000000d000d7211 */ /* 0x040fe200078e10ff */
[----:B------:R-:W-:-:S04]  /*0770*/  IMAD.WIDE R18, R0, 0x4, R14 ;  /* 0x0000000400127825 */ /* 0x000fc800078e020e */
[----:B---3--:R-:W-:-:S04]  /*0780*/  IMAD.WIDE R20, R13, 0x4, R8 ;  /* 0x000000040d147825 */ /* 0x008fc800078e0208 */
[----:B-----5:R-:W-:-:S05]  /*0790*/  FMUL R29, R16, R16 ;  /* 0x00000010101d7220 */ /* 0x020fca0000400000 */
        /* <DEDUP_REMOVED lines=8> */
[----:B------:R-:W-:-:S04]  /*0820*/  IMAD.WIDE R26, R0, 0x4, R24 ;  /* 0x00000004001a7825 */ /* 0x000fc800078e0218 */
[----:B--2---:R-:W-:-:S05]  /*0830*/  FMUL R28, R14, R14 ;  /* 0x0000000e0e1c7220 */ /* 0x004fca0000400000 */
[----:B------:R2:W-:Y:S04]  /*0840*/  STG.E desc[UR4][R16.64], R28 ;  /* 0x0000001c10007986 */ /* 0x0005e8000c101904 */
[----:B---3--:R-:W3:Y:S01]  /*0850*/  LDG.E R18, desc[UR4][R26.64] ;  /* 0x000000041a127981 */ /* 0x008ee2000c1e1900 */
[----:B------:R-:W-:-:S04]  /*0860*/  IMAD.WIDE R14, R0, 0x4, R16 ;  /* 0x00000004000e7825 */ /* 0x000fc800078e0210 */
[----:B---3--:R-:W-:Y:S01]  /*0870*/  FMUL R29, R18, R18 ;  /* 0x00000012121d7220 */ /* 0x008fe20000400000 */
[----:B------:R-:W-:-:S04]  /*0880*/  IMAD.WIDE R18, R0, 0x4, R26 ;  /* 0x0000000400127825 */ /* 0x000fc800078e021a */
[----:B------:R3:W-:Y:S04]  /*0890*/  STG.E desc[UR4][R14.64], R29 ;  /* 0x0000001d0e007986 */ /* 0x0007e8000c101904 */
[----:B------:R-:W5:Y:S01]  /*08a0*/  LDG.E R18, desc[UR4][R18.64] ;  /* 0x0000000412127981 */ /* 0x000f62000c1e1900 */
[C---:B------:R-:W-:Y:S01]  /*08b0*/  LEA R13, R0.reuse, R13, 0x2 ;  /* 0x0000000d000d7211 */ /* 0x040fe200078e10ff */
[----:B------:R-:W-:-:S04]  /*08c0*/  IMAD.WIDE R20, R0, 0x4, R14 ;  /* 0x0000000400147825 */ /* 0x000fc800078e020e */
[----:B----4-:R-:W-:-:S04]  /*08d0*/  IMAD.WIDE R22, R13, 0x4, R8 ;  /* 0x000000040d167825 */ /* 0x010fc800078e0208 */
[----:B-----5:R-:W-:-:S05]  /*08e0*/  FMUL R12, R18, R18 ;  /* 0x00000012120c7220 */ /* 0x020fca0000400000 */
[----:B------:R4:W-:Y:S04]  /*08f0*/  STG.E desc[UR4][R20.64], R12 ;  /* 0x0000000c14007986 */ /* 0x0009e8000c101904 */
[----:B------:R-:W5:Y:S01]  /*0900*/  LDG.E R24, desc[UR4][R22.64] ;  /* 0x0000000416187981 */ /* 0x000f62000c1e1900 */
[----:B--2---:R-:W-:-:S04]  /*0910*/  IMAD.WIDE R16, R13, 0x4, R10 ;  /* 0x000000040d107825 */ /* 0x004fc800078e020a */
[----:B-----5:R-:W-:Y:S01]  /*0920*/  FMUL R27, R24, R24 ;  /* 0x00000018181b7220 */ /* 0x020fe20000400000 */
[----:B------:R-:W-:-:S04]  /*0930*/  IMAD.WIDE R24, R0, 0x4, R22 ;  /* 0x0000000400187825 */ /* 0x000fc800078e0216 */
        /* <DEDUP_REMOVED lines=11> */
[----:B------:R-:W4:Y:S01]  /*09f0*/  LDG.E R22, desc[UR4][R22.64] ;  /* 0x0000000416167981 */ /* 0x000f22000c1e1900 */
[C---:B--2---:R-:W-:Y:S01]  /*0a00*/  IMAD.WIDE R16, R0.reuse, 0x4, R20 ;  /* 0x0000000400107825 */ /* 0x044fe200078e0214 */
[----:B------:R-:W-:Y:S02]  /*0a10*/  IADD3 R7, PT, PT, R7, 0x10, RZ ;  /* 0x0000001007077810 */ /* 0x000fe40007ffe0ff */
[----:B------:R-:W-:Y:S02]  /*0a20*/  LEA R13, R0, R13, 0x2 ;  /* 0x0000000d000d7211 */ /* 0x000fe400078e10ff */
[----:B------:R-:W-:Y:S01]  /*0a30*/  ISETP.GE.AND P1, PT, R7, -0xc, PT ;  /* 0xfffffff40700780c */ /* 0x000fe20003f26270 */
[----:B----4-:R-:W-:-:S05]  /*0a40*/  FMUL R25, R22, R22 ;  /* 0x0000001616197220 */ /* 0x010fca0000400000 */
[----:B------:R3:W-:Y:S07]  /*0a50*/  STG.E desc[UR4][R16.64], R25 ;  /* 0x0000001910007986 */ /* 0x0007ee000c101904 */
[----:B------:R-:W-:Y:S05]  /*0a60*/  @!P1 BRA `(.L_x_8) ;  /* 0xfffffff800a49947 */ /* 0x000fea000383ffff */
.L_x_7:
[----:B------:R-:W-:-:S04]  /*0a70*/  IADD3 R8, PT, PT, -R7, RZ, RZ ;  /* 0x000000ff07087210 */ /* 0x000fc80007ffe1ff */
[----:B------:R-:W-:-:S13]  /*0a80*/  ISETP.GT.AND P1, PT, R8, 0x4, PT ;  /* 0x000000040800780c */ /* 0x000fda0003f24270 */
[----:B------:R-:W-:Y:S05]  /*0a90*/  @!P1 BRA `(.L_x_9) ;  /* 0x0000000000b89947 */ /* 0x000fea0003800000 */
[----:B------:R-:W3:Y:S08]  /*0aa0*/  LDC.64 R10, c[0x0][0x388] ;  /* 0x0000e200ff0a7b82 */ /* 0x000ef00000000a00 */
[----:B------:R-:W2:Y:S01]  /*0ab0*/  LDC.64 R8, c[0x0][0x380] ;  /* 0x0000e000ff087b82 */ /* 0x000ea20000000a00 */
[----:B---3--:R-:W-:-:S05]  /*0ac0*/  IMAD.WIDE R14, R13, 0x4, R10 ;  /* 0x000000040d0e7825 */ /* 0x008fca00078e020a */
[----:B------:R-:W3:Y:S01]  /*0ad0*/  LDG.E R12, desc[UR4][R14.64] ;  /* 0x000000040e0c7981 */ /* 0x000ee2000c1e1900 */
[----:B------:R-:W-:-:S04]  /*0ae0*/  IMAD.WIDE R18, R0, 0x4, R14 ;  /* 0x0000000400127825 */ /* 0x000fc800078e020e */
[----:B--2---:R-:W-:-:S04]  /*0af0*/  IMAD.WIDE R16, R13, 0x4, R8 ;  /* 0x000000040d107825 */ /* 0x004fc800078e0208 */
[----:B---3--:R-:W-:-:S05]  /*0b00*/  FMUL R27, R12, R12 ;  /* 0x0000000c0c1b7220 */ /* 0x008fca0000400000 */
[----:B------:R2:W-:Y:S04]  /*0b10*/  STG.E desc[UR4][R16.64], R27 ;  /* 0x0000001b10007986 */ /* 0x0005e8000c101904 */
[----:B------:R-:W3:Y:S01]  /*0b20*/  LDG.E R12, desc[UR4][R18.64] ;  /* 0x00000004120c7981 */ /* 0x000ee2000c1e1900 */
[----:B------:R-:W-:-:S04]  /*0b30*/  IMAD.WIDE R20, R0, 0x4, R16 ;  /* 0x0000000400147825 */ /* 0x000fc800078e0210 */
[----:B------:R-:W-:-:S04]  /*0b40*/  IMAD.WIDE R22, R0, 0x4, R18 ;  /* 0x0000000400167825 */ /* 0x000fc800078e0212 */
[----:B---3--:R-:W-:-:S05]  /*0b50*/  FMUL R29, R12, R12 ;  /* 0x0000000c0c1d7220 */ /* 0x008fca0000400000 */
[----:B------:R-:W-:Y:S04]  /*0b60*/  STG.E desc[UR4][R20.64], R29 ;  /* 0x0000001d14007986 */ /* 0x000fe8000c101904 */
[----:B------:R-:W3:Y:S01]  /*0b70*/  LDG.E R12, desc[UR4][R22.64] ;  /* 0x00000004160c7981 */ /* 0x000ee2000c1e1900 */
[----:B------:R-:W-:-:S04]  /*0b80*/  IMAD.WIDE R14, R0, 0x4, R20 ;  /* 0x00000004000e7825 */ /* 0x000fc800078e0214 */
[----:B------:R-:W-:-:S04]  /*0b90*/  IMAD.WIDE R24, R0, 0x4, R22 ;  /* 0x0000000400187825 */ /* 0x000fc800078e0216 */
[----:B---3--:R-:W-:-:S05]  /*0ba0*/  FMUL R12, R12, R12 ;  /* 0x0000000c0c0c7220 */ /* 0x008fca0000400000 */
[----:B------:R3:W-:Y:S04]  /*0bb0*/  STG.E desc[UR4][R14.64], R12 ;  /* 0x0000000c0e007986 */ /* 0x0007e8000c101904 */
[----:B------:R-:W4:Y:S01]  /*0bc0*/  LDG.E R24, desc[UR4][R24.64] ;  /* 0x0000000418187981 */ /* 0x000f22000c1e1900 */
[C---:B------:R-:W-:Y:S01]  /*0bd0*/  LEA R13, R0.reuse, R13, 0x2 ;  /* 0x0000000d000d7211 */ /* 0x040fe200078e10ff */
[----:B--2---:R-:W-:-:S04]  /*0be0*/  IMAD.WIDE R16, R0, 0x4, R14 ;  /* 0x0000000400107825 */ /* 0x004fc800078e020e */
[----:B------:R-:W-:-:S04]  /*0bf0*/  IMAD.WIDE R10, R13, 0x4, R10 ;  /* 0x000000040d0a7825 */ /* 0x000fc800078e020a */
[----:B----4-:R-:W-:-:S05]  /*0c00*/  FMUL R27, R24, R24 ;  /* 0x00000018181b7220 */ /* 0x010fca0000400000 */
[----:B------:R2:W-:Y:S04]  /*0c10*/  STG.E desc[UR4][R16.64], R27 ;  /* 0x0000001b10007986 */ /* 0x0005e8000c101904 */
[----:B------:R-:W4:Y:S01]  /*0c20*/  LDG.E R18, desc[UR4][R10.64] ;  /* 0x000000040a127981 */ /* 0x000f22000c1e1900 */
[----:B------:R-:W-:-:S04]  /*0c30*/  IMAD.WIDE R8, R13, 0x4, R8 ;  /* 0x000000040d087825 */ /* 0x000fc800078e0208 */
[----:B----4-:R-:W-:Y:S01]  /*0c40*/  FMUL R23, R18, R18 ;  /* 0x0000001212177220 */ /* 0x010fe20000400000 */
[----:B------:R-:W-:-:S04]  /*0c50*/  IMAD.WIDE R18, R0, 0x4, R10 ;  /* 0x0000000400127825 */ /* 0x000fc800078e020a */
[----:B------:R4:W-:Y:S04]  /*0c60*/  STG.E desc[UR4][R8.64], R23 ;  /* 0x0000001708007986 */ /* 0x0009e8000c101904 */
[----:B---3--:R-:W3:Y:S01]  /*0c70*/  LDG.E R12, desc[UR4][R18.64] ;  /* 0x00000004120c7981 */ /* 0x008ee2000c1e1900 */
[----:B------:R-:W-:-:S04]  /*0c80*/  IMAD.WIDE R14, R0, 0x4, R8 ;  /* 0x00000004000e7825 */ /* 0x000fc800078e0208 */
[----:B------:R-:W-:-:S04]  /*0c90*/  IMAD.WIDE R20, R0, 0x4, R18 ;  /* 0x0000000400147825 */ /* 0x000fc800078e0212 */
[----:B---3--:R-:W-:-:S05]  /*0ca0*/  FMUL R25, R12, R12 ;  /* 0x0000000c0c197220 */ /* 0x008fca0000400000 */
[----:B------:R3:W-:Y:S04]  /*0cb0*/  STG.E desc[UR4][R14.64], R25 ;  /* 0x000000190e007986 */ /* 0x0007e8000c101904 */
[----:B------:R-:W5:Y:S01]  /*0cc0*/  LDG.E R12, desc[UR4][R20.64] ;  /* 0x00000004140c7981 */ /* 0x000f62000c1e1900 */
[----:B------:R-:W-:-:S04]  /*0cd0*/  IMAD.WIDE R10, R0, 0x4, R14 ;  /* 0x00000004000a7825 */ /* 0x000fc800078e020e */
[----:B--2---:R-:W-:-:S04]  /*0ce0*/  IMAD.WIDE R16, R0, 0x4, R20 ;  /* 0x0000000400107825 */ /* 0x004fc800078e0214 */
[----:B-----5:R-:W-:-:S05]  /*0cf0*/  FMUL R27, R12, R12 ;  /* 0x0000000c0c1b7220 */ /* 0x020fca0000400000 */
[----:B------:R3:W-:Y:S04]  /*0d00*/  STG.E desc[UR4][R10.64], R27 ;  /* 0x0000001b0a007986 */ /* 0x0007e8000c101904 */
[----:B------:R-:W2:Y:S01]  /*0d10*/  LDG.E R16, desc[UR4][R16.64] ;  /* 0x0000000410107981 */ /* 0x000ea2000c1e1900 */
[C---:B----4-:R-:W-:Y:S01]  /*0d20*/  IMAD.WIDE R8, R0.reuse, 0x4, R10 ;  /* 0x0000000400087825 */ /* 0x050fe200078e020a */
[----:B------:R-:W-:Y:S02]  /*0d30*/  PLOP3.LUT P0, PT, PT, PT, PT, 0x8, 0x80 ;  /* 0x000000000080781c */ /* 0x000fe40003f0e170 */
[----:B------:R-:W-:Y:S02]  /*0d40*/  IADD3 R7, PT, PT, R7, 0x8, RZ ;  /* 0x0000000807077810 */ /* 0x000fe40007ffe0ff */
[----:B------:R-:W-:Y:S01]  /*0d50*/  LEA R13, R0, R13, 0x2 ;  /* 0x0000000d000d7211 */ /* 0x000fe200078e10ff */
[----:B--2---:R-:W-:-:S05]  /*0d60*/  FMUL R19, R16, R16 ;  /* 0x0000001010137220 */ /* 0x004fca0000400000 */
[----:B------:R3:W-:Y:S03]  /*0d70*/  STG.E desc[UR4][R8.64], R19 ;  /* 0x0000001308007986 */ /* 0x0007e6000c101904 */
.L_x_9:
[----:B------:R-:W-:-:S13]  /*0d80*/  ISETP.EQ.AND P1, PT, R7, RZ, PT ;  /* 0x000000ff0700720c */ /* 0x000fda0003f22270 */
[----:B------:R-:W-:Y:S05]  /*0d90*/  @!P0 BRA P1, `(.L_x_5) ;  /* 0x0000000000608947 */ /* 0x000fea0000800000 */
.L_x_6:
[----:B-123--:R-:W-:-:S05]  /*0da0*/  IMAD.WIDE R8, R13, 0x4, R4 ;  /* 0x000000040d087825 */ /* 0x00efca00078e0204 */
[----:B------:R-:W2:Y:S01]  /*0db0*/  LDG.E R12, desc[UR4][R8.64] ;  /* 0x00000004080c7981 */ /* 0x000ea2000c1e1900 */
[----:B0-----:R-:W-:-:S04]  /*0dc0*/  IMAD.WIDE R10, R13, 0x4, R2 ;  /* 0x000000040d0a7825 */ /* 0x001fc800078e0202 */
[----:B------:R-:W-:-:S04]  /*0dd0*/  IMAD.WIDE R14, R0, 0x4, R8 ;  /* 0x00000004000e7825 */ /* 0x000fc800078e0208 */
[----:B--2---:R-:W-:-:S05]  /*0de0*/  FMUL R23, R12, R12 ;  /* 0x0000000c0c177220 */ /* 0x004fca0000400000 */
[----:B------:R0:W-:Y:S04]  /*0df0*/  STG.E desc[UR4][R10.64], R23 ;  /* 0x000000170a007986 */ /* 0x0001e8000c101904 */
[----:B------:R-:W2:Y:S01]  /*0e00*/  LDG.E R12, desc[UR4][R14.64] ;  /* 0x000000040e0c7981 */ /* 0x000ea2000c1e1900 */
[----:B------:R-:W-:-:S04]  /*0e10*/  IMAD.WIDE R16, R0, 0x4, R10 ;  /* 0x0000000400107825 */ /* 0x000fc800078e020a */
[----:B------:R-:W-:-:S04]  /*0e20*/  IMAD.WIDE R18, R0, 0x4, R14 ;  /* 0x0000000400127825 */ /* 0x000fc800078e020e */
[----:B--2---:R-:W-:-:S05]  /*0e30*/  FMUL R25, R12, R12 ;  /* 0x0000000c0c197220 */ /* 0x004fca0000400000 */
[----:B------:R2:W-:Y:S04]  /*0e40*/  STG.E desc[UR4][R16.64], R25 ;  /* 0x0000001910007986 */ /* 0x0005e8000c101904 */
[----:B------:R-:W3:Y:S01]  /*0e50*/  LDG.E R12, desc[UR4][R18.64] ;  /* 0x00000004120c7981 */ /* 0x000ee2000c1e1900 */
[----:B------:R-:W-:-:S04]  /*0e60*/  IMAD.WIDE R8, R0, 0x4, R16 ;  /* 0x0000000400087825 */ /* 0x000fc800078e0210 */
[----:B------:R-:W-:-:S04]  /*0e70*/  IMAD.WIDE R20, R0, 0x4, R18 ;  /* 0x0000000400147825 */ /* 0x000fc800078e0212 */
[----:B---3--:R-:W-:-:S05]  /*0e80*/  FMUL R27, R12, R12 ;  /* 0x0000000c0c1b7220 */ /* 0x008fca0000400000 */
[----:B------:R2:W-:Y:S04]  /*0e90*/  STG.E desc[UR4][R8.64], R27 ;  /* 0x0000001b08007986 */ /* 0x0005e8000c101904 */
[----:B------:R-:W3:Y:S01]  /*0ea0*/  LDG.E R20, desc[UR4][R20.64] ;  /* 0x0000000414147981 */ /* 0x000ee2000c1e1900 */
[C---:B0-----:R-:W-:Y:S01]  /*0eb0*/  IMAD.WIDE R10, R0.reuse, 0x4, R8 ;  /* 0x00000004000a7825 */ /* 0x041fe200078e0208 */
[----:B------:R-:W-:Y:S02]  /*0ec0*/  IADD3 R7, PT, PT, R7, 0x4, RZ ;  /* 0x0000000407077810 */ /* 0x000fe40007ffe0ff */
[----:B------:R-:W-:Y:S02]  /*0ed0*/  LEA R13, R0, R13, 0x2 ;  /* 0x0000000d000d7211 */ /* 0x000fe400078e10ff */
[----:B------:R-:W-:Y:S01]  /*0ee0*/  ISETP.NE.AND P0, PT, R7, RZ, PT ;  /* 0x000000ff0700720c */ /* 0x000fe20003f05270 */
[----:B---3--:R-:W-:-:S05]  /*0ef0*/  FMUL R15, R20, R20 ;  /* 0x00000014140f7220 */ /* 0x008fca0000400000 */
[----:B------:R2:W-:Y:S07]  /*0f00*/  STG.E desc[UR4][R10.64], R15 ;  /* 0x0000000f0a007986 */ /* 0x0005ee000c101904 */
[----:B------:R-:W-:Y:S05]  /*0f10*/  @P0 BRA `(.L_x_6) ;  /* 0xfffffffc00a00947 */ /* 0x000fea000383ffff */
.L_x_5:
[----:B------:R-:W-:-:S13]  /*0f20*/  ISETP.NE.AND P0, PT, R6, RZ, PT ;  /* 0x000000ff0600720c */ /* 0x000fda0003f05270 */
[----:B------:R-:W-:Y:S05]  /*0f30*/  @!P0 BRA `(.L_x_10) ;  /* 0x000001bc003c8947 */ /* 0x000fea0003800000 */
[----:B0-----:R-:W2:Y:S08]  /*0f40*/  LDC.64 R2, c[0x0][0x388] ;  /* 0x0000e200ff027b82 */ /* 0x001eb00000000a00 */
[----:B-1----:R-:W0:Y:S01]  /*0f50*/  LDC.64 R4, c[0x0][0x380] ;  /* 0x0000e000ff047b82 */ /* 0x002e220000000a00 */
[----:B--23--:R-:W-:-:S06]  /*0f60*/  IMAD.WIDE R10, R13, 0x4, R2 ;  /* 0x000000040d0a7825 */ /* 0x00cfcc00078e0202 */
[----:B------:R-:W2:Y:S01]  /*0f70*/  LDG.E R10, desc[UR4][R10.64] ;  /* 0x000000040a0a7981 */ /* 0x000ea2000c1e1900 */
[----:B------:R-:W-:Y:S01]  /*0f80*/  IADD3 R6, PT, PT, -R6, 0x1, RZ ;  /* 0x0000000106067810 */ /* 0x000fe20007ffe1ff */
[----:B0-----:R-:W-:-:S03]  /*0f90*/  IMAD.WIDE R8, R13, 0x4, R4 ;  /* 0x000000040d087825 */ /* 0x001fc600078e0204 */
[----:B------:R-:W-:Y:S01]  /*0fa0*/  ISETP.NE.AND P0, PT, R6, RZ, PT ;  /* 0x000000ff0600720c */ /* 0x000fe20003f05270 */
[----:B--2---:R-:W-:-:S05]  /*0fb0*/  FMUL R7, R10, R10 ;  /* 0x0000000a0a077220 */ /* 0x004fca0000400000 */
[----:B------:R0:W-:Y:S07]  /*0fc0*/  STG.E desc[UR4][R8.64], R7 ;  /* 0x0000000708007986 */ /* 0x0001ee000c101904 */
[----:B------:R-:W-:Y:S05]  /*0fd0*/  @!P0 BRA `(.L_x_10) ;  /* 0x000001bc00148947 */ /* 0x000fea0003800000 */
[----:B------:R-:W-:Y:S02]  /*0fe0*/  IADD3 R13, PT, PT, R13, R0, RZ ;  /* 0x000000000d0d7210 */ /* 0x000fe40007ffe0ff */
[----:B------:R-:W-:-:S07]  /*0ff0*/  MOV R10, R6 ;  /* 0x00000006000a7202 */ /* 0x000fce0000000f00 */
.L_x_11:
[----:B0-----:R-:W-:-:S06]  /*1000*/  IMAD.WIDE R8, R13, 0x4, R2 ;  /* 0x000000040d087825 */ /* 0x001fcc00078e0202 */
[----:B------:R-:W2:Y:S01]  /*1010*/  LDG.E R8, desc[UR4][R8.64] ;  /* 0x0000000408087981 */ /* 0x000ea2000c1e1900 */
[C---:B-1----:R-:W-:Y:S01]  /*1020*/  IMAD.WIDE R6, R13.reuse, 0x4, R4 ;  /* 0x000000040d067825 */ /* 0x042fe200078e0204 */
[----:B------:R-:W-:Y:S02]  /*1030*/  IADD3 R10, PT, PT, R10, 0x1, RZ ;  /* 0x000000010a0a7810 */ /* 0x000fe40007ffe0ff */
[----:B------:R-:W-:Y:S02]  /*1040*/  IADD3 R13, PT, PT, R13, R0, RZ ;  /* 0x000000000d0d7210 */ /* 0x000fe40007ffe0ff */
[----:B------:R-:W-:Y:S01]  /*1050*/  ISETP.NE.AND P0, PT, R10, RZ, PT ;  /* 0x000000ff0a00720c */ /* 0x000fe20003f05270 */
[----:B--2---:R-:W-:-:S05]  /*1060*/  FMUL R11, R8, R8 ;  /* 0x00000008080b7220 */ /* 0x004fca0000400000 */
[----:B------:R1:W-:Y:S07]  /*1070*/  STG.E desc[UR4][R6.64], R11 ;  /* 0x0000000b06007986 */ /* 0x0003ee000c101904 */
[----:B------:R-:W-:Y:S05]  /*1080*/  @P0 BRA `(.L_x_11) ;  /* 0xfffffffc00dc0947 */ /* 0x000fea000383ffff */
[----:B------:R-:W-:Y:S05]  /*1090*/  BRA `(.L_x_10) ;  /* 0x000001b800e47947 */ /* 0x000fea0003800000 */
.L_x_212:
        /* <DEDUP_REMOVED lines=40> */
.L_x_15:
        /* <DEDUP_REMOVED lines=87> */
.L_x_14:
        /* <DEDUP_REMOVED lines=49> */
.L_x_16:
[----:B------:R-:W-:-:S13]  /*1ba0*/  ISETP.EQ.AND P1, PT, R7, RZ, PT ;  /* 0x000000ff0700720c */ /* 0x000fda0003f22270 */
[----:B------:R-:W-:Y:S05]  /*1bb0*/  @!P0 BRA P1, `(.L_x_12) ;  /* 0x0000000000608947 */ /* 0x000fea0000800000 */
.L_x_13:
        /* <DEDUP_REMOVED lines=24> */
.L_x_12:
        /* <DEDUP_REMOVED lines=14> */
.L_x_17:
        /* <DEDUP_REMOVED lines=10> */
.L_x_4:
[----:B------:R-:W-:-:S04]  /*1ec0*/  MOV R0, 0xfffffffe ;  /* 0xfffffffe00007802 */ /* 0x000fc80000000f00 */
[----:B------:R-:W-:-:S04]  /*1ed0*/  VIADDMNMX.U32 R0, R3, R0, 0x2, PT ;  /* 0x0000000203007446 */ /* 0x000fc80003800000 */
[----:B------:R-:W-:-:S04]  /*1ee0*/  SHF.L.U32 R0, R0, 0x2, RZ ;  /* 0x0000000200007819 */ /* 0x000fc800000006ff */
[----:B------:R-:W0:Y:S02]  /*1ef0*/  LDC R2, c[0x2][R0+0xc] ;  /* 0x0080030000027b82 */ /* 0x000e240000000800 */
[----:B0-----:R-:W-:-:S04]  /*1f00*/  SHF.R.S32.HI R3, RZ, 0x1f, R2 ;  /* 0x0000001fff037819 */ /* 0x001fc80000011402 */
.L_x_215:
[----:B------:R-:W-:Y:S05]  /*1f10*/  BRX R2 -0x1f20                               (*"BRANCH_TARGETS .L_x_216,.L_x_217,.L_x_10"*) ;  /* 0xffffffe002387949 */ /* 0x000fea000383ffff */
.L_x_217:
        /* <DEDUP_REMOVED lines=40> */
.L_x_21:
        /* <DEDUP_REMOVED lines=87> */
.L_x_20:
        /* <DEDUP_REMOVED lines=49> */
.L_x_22:
[----:B------:R-:W-:-:S13]  /*2a20*/  ISETP.EQ.AND P1, PT, R7, RZ, PT ;  /* 0x000000ff0700720c */ /* 0x000fda0003f22270 */
[----:B------:R-:W-:Y:S05]  /*2a30*/  @!P0 BRA P1, `(.L_x_18) ;  /* 0x0000000000608947 */ /* 0x000fea0000800000 */
.L_x_19:
        /* <DEDUP_REMOVED lines=24> */
.L_x_18:
        /* <DEDUP_REMOVED lines=14> */
.L_x_23:
        /* <DEDUP_REMOVED lines=10> */
.L_x_216:
        /* <DEDUP_REMOVED lines=40> */
.L_x_27:
        /* <DEDUP_REMOVED lines=87> */
.L_x_26:
        /* <DEDUP_REMOVED lines=49> */
.L_x_28:
[----:B------:R-:W-:-:S13]  /*3840*/  ISETP.EQ.AND P1, PT, R7, RZ, PT ;  /* 0x000000ff0700720c */ /* 0x000fda0003f22270 */
[----:B------:R-:W-:Y:S05]  /*3850*/  @!P0 BRA P1, `(.L_x_24) ;  /* 0x0000000000608947 */ /* 0x000fea0000800000 */
.L_x_25:
        /* <DEDUP_REMOVED lines=24> */
.L_x_24:
        /* <DEDUP_REMOVED lines=14> */
.L_x_29:
        /* <DEDUP_REMOVED lines=10> */
.L_x_3:
[----:B------:R-:W-:-:S13]  /*3b60*/  ISETP.GT.AND P0, PT, R3, 0x5, PT ;  /* 0x000000050300780c */ /* 0x000fda0003f04270 */
[----:B------:R-:W-:Y:S05]  /*3b70*/  @P0 BRA `(.L_x_30) ;  /* 0x0000001c00280947 */ /* 0x000fea0003800000 */
[----:B------:R-:W-:-:S04]  /*3b80*/  MOV R0, 0xfffffffc ;  /* 0xfffffffc00007802 */ /* 0x000fc80000000f00 */
[----:B------:R-:W-:-:S04]  /*3b90*/  VIADDMNMX.U32 R0, R3, R0, 0x2, PT ;  /* 0x0000000203007446 */ /* 0x000fc80003800000 */
[----:B------:R-:W-:-:S04]  /*3ba0*/  SHF.L.U32 R0, R0, 0x2, RZ ;  /* 0x0000000200007819 */ /* 0x000fc800000006ff */
[----:B------:R-:W0:Y:S02]  /*3bb0*/  LDC R2, c[0x2][R0+0x18] ;  /* 0x0080060000027b82 */ /* 0x000e240000000800 */
[----:B0-----:R-:W-:-:S04]  /*3bc0*/  SHF.R.S32.HI R3, RZ, 0x1f, R2 ;  /* 0x0000001fff037819 */ /* 0x001fc80000011402 */
.L_x_219:
[----:B------:R-:W-:Y:S05]  /*3bd0*/  BRX R2 -0x3be0                               (*"BRANCH_TARGETS .L_x_220,.L_x_221,.L_x_10"*) ;  /* 0xffffffc402087949 */ /* 0x000fea000383ffff */
.L_x_221:
        /* <DEDUP_REMOVED lines=40> */
.L_x_34:
        /* <DEDUP_REMOVED lines=87> */
.L_x_33:
        /* <DEDUP_REMOVED lines=49> */
.L_x_35:
[----:B------:R-:W-:-:S13]  /*46e0*/  ISETP.EQ.AND P1, PT, R7, RZ, PT ;  /* 0x000000ff0700720c */ /* 0x000fda0003f22270 */
[----:B------:R-:W-:Y:S05]  /*46f0*/  @!P0 BRA P1, `(.L_x_31) ;  /* 0x0000000000608947 */ /* 0x000fea0000800000 */
.L_x_32:
        /* <DEDUP_REMOVED lines=24> */
.L_x_31:
        /* <DEDUP_REMOVED lines=14> */
.L_x_36:
        /* <DEDUP_REMOVED lines=10> */
.L_x_220:
        /* <DEDUP_REMOVED lines=40> */
.L_x_40:
        /* <DEDUP_REMOVED lines=87> */
.L_x_39:
        /* <DEDUP_REMOVED lines=49> */
.L_x_41:
[----:B------:R-:W-:-:S13]  /*5500*/  ISETP.EQ.AND P1, PT, R7, RZ, PT ;  /* 0x000000ff0700720c */ /* 0x000fda0003f22270 */
[----:B------:R-:W-:Y:S05]  /*5510*/  @!P0 BRA P1, `(.L_x_37) ;  /* 0x0000000000608947 */ /* 0x000fea0000800000 */
.L_x_38:
        /* <DEDUP_REMOVED lines=24> */
.L_x_37:
        /* <DEDUP_REMOVED lines=14> */
.L_x_42:
        /* <DEDUP_REMOVED lines=10> */
.L_x_30:
[----:B------:R-:W-:-:S04]  /*5820*/  MOV R0, 0xfffffffa ;  /* 0xfffffffa00007802 */ /* 0x000fc80000000f00 */
[----:B------:R-:W-:-:S04]  /*5830*/  VIADDMNMX.U32 R0, R3, R0, 0x2, PT ;  /* 0x0000000203007446 */ /* 0x000fc80003800000 */
[----:B------:R-:W-:-:S04]  /*5840*/  SHF.L.U32 R0, R0, 0x2, RZ ;  /* 0x0000000200007819 */ /* 0x000fc800000006ff */
[----:B------:R-:W0:Y:S02]  /*5850*/  LDC R2, c[0x2][R0+0x24] ;  /* 0x0080090000027b82 */ /* 0x000e240000000800 */
[----:B0-----:R-:W-:-:S04]  /*5860*/  SHF.R.S32.HI R3, RZ, 0x1f, R2 ;  /* 0x0000001fff037819 */ /* 0x001fc80000011402 */
.L_x_223:
[----:B------:R-:W-:Y:S05]  /*5870*/  BRX R2 -0x5880                               (*"BRANCH_TARGETS .L_x_224,.L_x_225,.L_x_10"*) ;  /* 0xffffffa402e07949 */ /* 0x000fea000383ffff */
.L_x_225:
        /* <DEDUP_REMOVED lines=40> */
.L_x_46:
        /* <DEDUP_REMOVED lines=87> */
.L_x_45:
        /* <DEDUP_REMOVED lines=49> */
.L_x_47:
[----:B------:R-:W-:-:S13]  /*6380*/  ISETP.EQ.AND P1, PT, R7, RZ, PT ;  /* 0x000000ff0700720c */ /* 0x000fda0003f22270 */
[----:B------:R-:W-:Y:S05]  /*6390*/  @!P0 BRA P1, `(.L_x_43) ;  /* 0x0000000000608947 */ /* 0x000fea0000800000 */
.L_x_44:
        /* <DEDUP_REMOVED lines=24> */
.L_x_43:
        /* <DEDUP_REMOVED lines=14> */
.L_x_48:
        /* <DEDUP_REMOVED lines=10> */
.L_x_224:
        /* <DEDUP_REMOVED lines=40> */
.L_x_52:
        /* <DEDUP_REMOVED lines=87> */
.L_x_51:
        /* <DEDUP_REMOVED lines=49> */
.L_x_53:
[----:B------:R-:W-:-:S13]  /*71a0*/  ISETP.EQ.AND P1, PT, R7, RZ, PT ;  /* 0x000000ff0700720c */ /* 0x000fda0003f22270 */
[----:B------:R-:W-:Y:S05]  /*71b0*/  @!P0 BRA P1, `(.L_x_49) ;  /* 0x0000000000608947 */ /* 0x000fea0000800000 */
.L_x_50:
        /* <DEDUP_REMOVED lines=24> */
.L_x_49:
        /* <DEDUP_REMOVED lines=14> */
.L_x_54:
        /* <DEDUP_REMOVED lines=10> */
.L_x_2:
[----:B------:R-:W-:-:S13]  /*74c0*/  ISETP.GT.AND P0, PT, R3, 0xb, PT ;  /* 0x0000000b0300780c */ /* 0x000fda0003f04270 */
[----:B------:R-:W-:Y:S05]  /*74d0*/  @P0 BRA `(.L_x_55) ;  /* 0x0000003800580947 */ /* 0x000fea0003800000 */
[----:B------:R-:W-:-:S13]  /*74e0*/  ISETP.GT.AND P0, PT, R3, 0x9, PT ;  /* 0x000000090300780c */ /* 0x000fda0003f04270 */
[----:B------:R-:W-:Y:S05]  /*74f0*/  @P0 BRA `(.L_x_56) ;  /* 0x0000001c00280947 */ /* 0x000fea0003800000 */
[----:B------:R-:W-:-:S04]  /*7500*/  MOV R0, 0xfffffff8 ;  /* 0xfffffff800007802 */ /* 0x000fc80000000f00 */
[----:B------:R-:W-:-:S04]  /*7510*/  VIADDMNMX.U32 R0, R3, R0, 0x2, PT ;  /* 0x0000000203007446 */ /* 0x000fc80003800000 */
[----:B------:R-:W-:-:S04]  /*7520*/  SHF.L.U32 R0, R0, 0x2, RZ ;  /* 0x0000000200007819 */ /* 0x000fc800000006ff */
[----:B------:R-:W0:Y:S02]  /*7530*/  LDC R2, c[0x2][R0+0x30] ;  /* 0x00800c0000027b82 */ /* 0x000e240000000800 */
[----:B0-----:R-:W-:-:S04]  /*7540*/  SHF.R.S32.HI R3, RZ, 0x1f, R2 ;  /* 0x0000001fff037819 */ /* 0x001fc80000011402 */
.L_x_227:
[----:B------:R-:W-:Y:S05]  /*7550*/  BRX R2 -0x7560                               (*"BRANCH_TARGETS .L_x_228,.L_x_229,.L_x_10"*) ;  /* 0xffffff8802a87949 */ /* 0x000fea000383ffff */
.L_x_229:
        /* <DEDUP_REMOVED lines=40> */
.L_x_60:
        /* <DEDUP_REMOVED lines=87> */
.L_x_59:
        /* <DEDUP_REMOVED lines=49> */
.L_x_61:
[----:B------:R-:W-:-:S13]  /*8060*/  ISETP.EQ.AND P1, PT, R7, RZ, PT ;  /* 0x000000ff0700720c */ /* 0x000fda0003f22270 */
[----:B------:R-:W-:Y:S05]  /*8070*/  @!P0 BRA P1, `(.L_x_57) ;  /* 0x0000000000608947 */ /* 0x000fea0000800000 */
.L_x_58:
        /* <DEDUP_REMOVED lines=24> */
.L_x_57:
        /* <DEDUP_REMOVED lines=14> */
.L_x_62:
        /* <DEDUP_REMOVED lines=10> */
.L_x_228:
        /* <DEDUP_REMOVED lines=40> */
.L_x_66:
        /* <DEDUP_REMOVED lines=87> */
.L_x_65:
        /* <DEDUP_REMOVED lines=49> */
.L_x_67:
[----:B------:R-:W-:-:S13]  /*8e80*/  ISETP.EQ.AND P1, PT, R7, RZ, PT ;  /* 0x000000ff0700720c */ /* 0x000fda0003f22270 */
[----:B------:R-:W-:Y:S05]  /*8e90*/  @!P0 BRA P1, `(.L_x_63) ;  /* 0x0000000000608947 */ /* 0x000fea0000800000 */
.L_x_64:
        /* <DEDUP_REMOVED lines=24> */
.L_x_63:
        /* <DEDUP_REMOVED lines=14> */
.L_x_68:
        /* <DEDUP_REMOVED lines=10> */
.L_x_56:
[----:B------:R-:W-:-:S04]  /*91a0*/  MOV R0, 0xfffffff6 ;  /* 0xfffffff600007802 */ /* 0x000fc80000000f00 */
[----:B------:R-:W-:-:S04]  /*91b0*/  VIADDMNMX.U32 R0, R3, R0, 0x2, PT ;  /* 0x0000000203007446 */ /* 0x000fc80003800000 */
[----:B------:R-:W-:-:S04]  /*91c0*/  SHF.L.U32 R0, R0, 0x2, RZ ;  /* 0x0000000200007819 */ /* 0x000fc800000006ff */
[----:B------:R-:W0:Y:S02]  /*91d0*/  LDC R2, c[0x2][R0+0x3c] ;  /* 0x00800f0000027b82 */ /* 0x000e240000000800 */
[----:B0-----:R-:W-:-:S04]  /*91e0*/  SHF.R.S32.HI R3, RZ, 0x1f, R2 ;  /* 0x0000001fff037819 */ /* 0x001fc80000011402 */
.L_x_231:
[----:B------:R-:W-:Y:S05]  /*91f0*/  BRX R2 -0x9200                               (*"BRANCH_TARGETS .L_x_232,.L_x_233,.L_x_10"*) ;  /* 0xffffff6c02807949 */ /* 0x000fea000383ffff */
.L_x_233:
        /* <DEDUP_REMOVED lines=40> */
.L_x_72:
        /* <DEDUP_REMOVED lines=87> */
.L_x_71:
        /* <DEDUP_REMOVED lines=49> */
.L_x_73:
[----:B------:R-:W-:-:S13]  /*9d00*/  ISETP.EQ.AND P1, PT, R7, RZ, PT ;  /* 0x000000ff0700720c */ /* 0x000fda0003f22270 */
[----:B------:R-:W-:Y:S05]  /*9d10*/  @!P0 BRA P1, `(.L_x_69) ;  /* 0x0000000000608947 */ /* 0x000fea0000800000 */
.L_x_70:
        /* <DEDUP_REMOVED lines=24> */
.L_x_69:
        /* <DEDUP_REMOVED lines=14> */
.L_x_74:
        /* <DEDUP_REMOVED lines=10> */
.L_x_232:
        /* <DEDUP_REMOVED lines=40> */
.L_x_78:
        /* <DEDUP_REMOVED lines=87> */
.L_x_77:
        /* <DEDUP_REMOVED lines=49> */
.L_x_79:
[----:B------:R-:W-:-:S13]  /*ab20*/  ISETP.EQ.AND P1, PT, R7, RZ, PT ;  /* 0x000000ff0700720c */ /* 0x000fda0003f22270 */
[----:B------:R-:W-:Y:S05]  /*ab30*/  @!P0 BRA P1, `(.L_x_75) ;  /* 0x0000000000608947 */ /* 0x000fea0000800000 */
.L_x_76:
        /* <DEDUP_REMOVED lines=24> */
.L_x_75:
        /* <DEDUP_REMOVED lines=14> */
.L_x_80:
        /* <DEDUP_REMOVED lines=10> */
.L_x_55:
[----:B------:R-:W-:-:S13]  /*ae40*/  ISETP.GT.AND P0, PT, R3, 0xd, PT ;  /* 0x0000000d0300780c */ /* 0x000fda0003f04270 */
[----:B------:R-:W-:Y:S05]  /*ae50*/  @P0 BRA `(.L_x_81) ;  /* 0x0000001c00280947 */ /* 0x000fea0003800000 */
[----:B------:R-:W-:-:S04]  /*ae60*/  MOV R0, 0xfffffff4 ;  /* 0xfffffff400007802 */ /* 0x000fc80000000f00 */
[----:B------:R-:W-:-:S04]  /*ae70*/  VIADDMNMX.U32 R0, R3, R0, 0x2, PT ;  /* 0x0000000203007446 */ /* 0x000fc80003800000 */
[----:B------:R-:W-:-:S04]  /*ae80*/  SHF.L.U32 R0, R0, 0x2, RZ ;  /* 0x0000000200007819 */ /* 0x000fc800000006ff */
[----:B------:R-:W0:Y:S02]  /*ae90*/  LDC R2, c[0x2][R0+0x48] ;  /* 0x0080120000027b82 */ /* 0x000e240000000800 */
[----:B0-----:R-:W-:-:S04]  /*aea0*/  SHF.R.S32.HI R3, RZ, 0x1f, R2 ;  /* 0x0000001fff037819 */ /* 0x001fc80000011402 */
.L_x_235:
[----:B------:R-:W-:Y:S05]  /*aeb0*/  BRX R2 -0xaec0                               (*"BRANCH_TARGETS .L_x_236,.L_x_237,.L_x_10"*) ;  /* 0xffffff5002507949 */ /* 0x000fea000383ffff */
.L_x_237:
        /* <DEDUP_REMOVED lines=40> */
.L_x_85:
        /* <DEDUP_REMOVED lines=87> */
.L_x_84:
        /* <DEDUP_REMOVED lines=49> */
.L_x_86:
[----:B------:R-:W-:-:S13]  /*b9c0*/  ISETP.EQ.AND P1, PT, R7, RZ, PT ;  /* 0x000000ff0700720c */ /* 0x000fda0003f22270 */
[----:B------:R-:W-:Y:S05]  /*b9d0*/  @!P0 BRA P1, `(.L_x_82) ;  /* 0x0000000000608947 */ /* 0x000fea0000800000 */
.L_x_83:
        /* <DEDUP_REMOVED lines=24> */
.L_x_82:
        /* <DEDUP_REMOVED lines=14> */
.L_x_87:
        /* <DEDUP_REMOVED lines=10> */
.L_x_236:
        /* <DEDUP_REMOVED lines=40> */
.L_x_91:
        /* <DEDUP_REMOVED lines=87> */
.L_x_90:
        /* <DEDUP_REMOVED lines=49> */
.L_x_92:
[----:B------:R-:W-:-:S13]  /*c7e0*/  ISETP.EQ.AND P1, PT, R7, RZ, PT ;  /* 0x000000ff0700720c */ /* 0x000fda0003f22270 */
[----:B------:R-:W-:Y:S05]  /*c7f0*/  @!P0 BRA P1, `(.L_x_88) ;  /* 0x0000000000608947 */ /* 0x000fea0000800000 */
.L_x_89:
        /* <DEDUP_REMOVED lines=24> */
.L_x_88:
        /* <DEDUP_REMOVED lines=14> */
.L_x_93:
        /* <DEDUP_REMOVED lines=10> */
.L_x_81:
[----:B------:R-:W-:-:S04]  /*cb00*/  MOV R0, 0xfffffff2 ;  /* 0xfffffff200007802 */ /* 0x000fc80000000f00 */
[----:B------:R-:W-:-:S04]  /*cb10*/  VIADDMNMX.U32 R0, R3, R0, 0x2, PT ;  /* 0x0000000203007446 */ /* 0x000fc80003800000 */
[----:B------:R-:W-:-:S04]  /*cb20*/  SHF.L.U32 R0, R0, 0x2, RZ ;  /* 0x0000000200007819 */ /* 0x000fc800000006ff */
[----:B------:R-:W0:Y:S02]  /*cb30*/  LDC R2, c[0x2][R0+0x54] ;  /* 0x0080150000027b82 */ /* 0x000e240000000800 */
[----:B0-----:R-:W-:-:S04]  /*cb40*/  SHF.R.S32.HI R3, RZ, 0x1f, R2 ;  /* 0x0000001fff037819 */ /* 0x001fc80000011402 */
.L_x_239:
[----:B------:R-:W-:Y:S05]  /*cb50*/  BRX R2 -0xcb60                               (*"BRANCH_TARGETS .L_x_240,.L_x_241,.L_x_10"*) ;  /* 0xffffff3402287949 */ /* 0x000fea000383ffff */
.L_x_241:
        /* <DEDUP_REMOVED lines=40> */
.L_x_97:
        /* <DEDUP_REMOVED lines=87> */
.L_x_96:
        /* <DEDUP_REMOVED lines=49> */
.L_x_98:
[----:B------:R-:W-:-:S13]  /*d660*/  ISETP.EQ.AND P1, PT, R7, RZ, PT ;  /* 0x000000ff0700720c */ /* 0x000fda0003f22270 */
[----:B------:R-:W-:Y:S05]  /*d670*/  @!P0 BRA P1, `(.L_x_94) ;  /* 0x0000000000608947 */ /* 0x000fea0000800000 */
.L_x_95:
        /* <DEDUP_REMOVED lines=24> */
.L_x_94:
        /* <DEDUP_REMOVED lines=14> */
.L_x_99:
        /* <DEDUP_REMOVED lines=10> */
.L_x_240:
        /* <DEDUP_REMOVED lines=40> */
.L_x_103:
        /* <DEDUP_REMOVED lines=87> */
.L_x_102:
        /* <DEDUP_REMOVED lines=49> */
.L_x_104:
[----:B------:R-:W-:-:S13]  /*e480*/  ISETP.EQ.AND P1, PT, R7, RZ, PT ;  /* 0x000000ff0700720c */ /* 0x000fda0003f22270 */
[----:B------:R-:W-:Y:S05]  /*e490*/  @!P0 BRA P1, `(.L_x_100) ;  /* 0x0000000000608947 */ /* 0x000fea0000800000 */
.L_x_101:
        /* <DEDUP_REMOVED lines=24> */
.L_x_100:
        /* <DEDUP_REMOVED lines=14> */
.L_x_105:
        /* <DEDUP_REMOVED lines=10> */
.L_x_1:
[----:B------:R-:W-:-:S13]  /*e7a0*/  ISETP.GT.AND P0, PT, R3, 0x17, PT ;  /* 0x000000170300780c */ /* 0x000fda0003f04270 */
[----:B------:R-:W-:Y:S05]  /*e7b0*/  @P0 BRA `(.L_x_106) ;  /* 0x0000007000b80947 */ /* 0x000fea0003800000 */
        /* <DEDUP_REMOVED lines=9> */
.L_x_243:
[----:B------:R-:W-:Y:S05]  /*e850*/  BRX R2 -0xe860                               (*"BRANCH_TARGETS .L_x_244,.L_x_245,.L_x_10"*) ;  /* 0xffffff1402e87949 */ /* 0x000fea000383ffff */
.L_x_245:
        /* <DEDUP_REMOVED lines=40> */
.L_x_112:
        /* <DEDUP_REMOVED lines=87> */
.L_x_111:
        /* <DEDUP_REMOVED lines=49> */
.L_x_113:
[----:B------:R-:W-:-:S13]  /*f360*/  ISETP.EQ.AND P1, PT, R7, RZ, PT ;  /* 0x000000ff0700720c */ /* 0x000fda0003f22270 */
[----:B------:R-:W-:Y:S05]  /*f370*/  @!P0 BRA P1, `(.L_x_109) ;  /* 0x0000000000608947 */ /* 0x000fea0000800000 */
.L_x_110:
        /* <DEDUP_REMOVED lines=24> */
.L_x_109:
        /* <DEDUP_REMOVED lines=14> */
.L_x_114:
        /* <DEDUP_REMOVED lines=10> */
.L_x_244:
        /* <DEDUP_REMOVED lines=40> */
.L_x_118:
        /* <DEDUP_REMOVED lines=87> */
.L_x_117:
        /* <DEDUP_REMOVED lines=49> */
.L_x_119:
[----:B------:R-:W-:-:S13]  /*10180*/  ISETP.EQ.AND P1, PT, R7, RZ, PT ;  /* 0x000000ff0700720c */ /* 0x000fda0003f22270 */
[----:B------:R-:W-:Y:S05]  /*10190*/  @!P0 BRA P1, `(.L_x_115) ;  /* 0x0000000000608947 */ /* 0x000fea0000800000 */
.L_x_116:
        /* <DEDUP_REMOVED lines=24> */
.L_x_115:
        /* <DEDUP_REMOVED lines=14> */
.L_x_120:
[----:B----4-:R-:W-:-:S06]  /*10400*/  IMAD.WIDE R8, R13, 0x4, R2 ;  /* 0x000000040d087825 */ /* 0x010fcc00078e0202 */
[----:B------:R-:W2:Y:S01]  /*10410*/  LDG.E R8, desc[UR4][R8.64] ;  /* 0x0000000408087981 */ /* 0x000ea2000c1e1900 */
[C---:B0-----:R-:W-:Y:S01]  /*10420*/  IMAD.WIDE R6, R13.reuse, 0x4, R4 ;  /* 0x000000040d067825 */ /* 0x041fe200078e0204 */
[----:B------:R-:W-:Y:S02]  /*10430*/  IADD3 R10, PT, PT, R10, 0x1, RZ ;  /* 0x000000010a0a7810 */ /* 0x000fe40007ffe0ff */
[----:B------:R-:W-:Y:S02]  /*10440*/  IADD3 R13, PT, PT, R13, R0, RZ ;  /* 0x000000000d0d7210 */ /* 0x000fe40007ffe0ff */
[----:B------:R-:W-:Y:S01]  /*10450*/  ISETP.NE.AND P0, PT, R10, RZ, PT ;  /* 0x000000ff0a00720c */ /* 0x000fe20003f05270 */
[----:B--2---:R-:W-:-:S05]  /*10460*/  FMUL R11, R8, R8 ;  /* 0x00000008080b7220 */ /* 0x004fca0000400000 */
[----:B------:R0:W-:Y:S07]  /*10470*/  STG.E desc[UR4][R6.64], R11 ;  /* 0x0000000b06007986 */ /* 0x0001ee000c101904 */
[----:B------:R-:W-:Y:S05]  /*10480*/  @P0 BRA `(.L_x_120) ;  /* 0xfffffffc00dc0947 */ /* 0x000fea000383ffff */
[----:B------:R-:W-:Y:S05]  /*10490*/  BRA `(.L_x_10) ;  /* 0x000000c400e47947 */ /* 0x000fea0003800000 */
.L_x_108:
[----:B------:R-:W-:-:S04]  /*104a0*/  MOV R0, 0xffffffee ;  /* 0xffffffee00007802 */ /* 0x000fc80000000f00 */
[----:B------:R-:W-:-:S04]  /*104b0*/  VIADDMNMX.U32 R0, R3, R0, 0x2, PT ;  /* 0x0000000203007446 */ /* 0x000fc80003800000 */
[----:B------:R-:W-:-:S04]  /*104c0*/  SHF.L.U32 R0, R0, 0x2, RZ ;  /* 0x0000000200007819 */ /* 0x000fc800000006ff */
[----:B------:R-:W0:Y:S02]  /*104d0*/  LDC R2, c[0x2][R0+0x6c] ;  /* 0x00801b0000027b82 */ /* 0x000e240000000800 */
[----:B0-----:R-:W-:-:S04]  /*104e0*/  SHF.R.S32.HI R3, RZ, 0x1f, R2 ;  /* 0x0000001fff037819 */ /* 0x001fc80000011402 */
.L_x_247:
[----:B------:R-:W-:Y:S05]  /*104f0*/  BRX R2 -0x10500                             (*"BRANCH_TARGETS .L_x_248,.L_x_249,.L_x_10"*) ;  /* 0xfffffef802c07949 */ /* 0x000fea000383ffff */
.L_x_249:
        /* <DEDUP_REMOVED lines=40> */
.L_x_124:
        /* <DEDUP_REMOVED lines=87> */
.L_x_123:
        /* <DEDUP_REMOVED lines=49> */
.L_x_125:
[----:B------:R-:W-:-:S13]  /*11000*/  ISETP.EQ.AND P1, PT, R7, RZ, PT ;  /* 0x000000ff0700720c */ /* 0x000fda0003f22270 */
[----:B------:R-:W-:Y:S05]  /*11010*/  @!P0 BRA P1, `(.L_x_121) ;  /* 0x0000000000608947 */ /* 0x000fea0000800000 */
.L_x_122:
        /* <DEDUP_REMOVED lines=24> */
.L_x_121:
        /* <DEDUP_REMOVED lines=14> */
.L_x_126:
        /* <DEDUP_REMOVED lines=10> */
.L_x_248:
        /* <DEDUP_REMOVED lines=40> */
.L_x_130:
        /* <DEDUP_REMOVED lines=87> */
.L_x_129:
        /* <DEDUP_REMOVED lines=49> */
.L_x_131:
[----:B------:R-:W-:-:S13]  /*11e20*/  ISETP.EQ.AND P1, PT, R7, RZ, PT ;  /* 0x000000ff0700720c */ /* 0x000fda0003f22270 */
[----:B------:R-:W-:Y:S05]  /*11e30*/  @!P0 BRA P1, `(.L_x_127) ;  /* 0x0000000000608947 */ /* 0x000fea0000800000 */
.L_x_128:
        /* <DEDUP_REMOVED lines=24> */
.L_x_127:
        /* <DEDUP_REMOVED lines=14> */
.L_x_132:
        /* <DEDUP_REMOVED lines=10> */
.L_x_107:
[----:B------:R-:W-:-:S13]  /*12140*/  ISETP.GT.AND P0, PT, R3, 0x15, PT ;  /* 0x000000150300780c */ /* 0x000fda0003f04270 */
[----:B------:R-:W-:Y:S05]  /*12150*/  @P0 BRA `(.L_x_133) ;  /* 0x0000001c00280947 */ /* 0x000fea0003800000 */
[----:B------:R-:W-:-:S04]  /*12160*/  MOV R0, 0xffffffec ;  /* 0xffffffec00007802 */ /* 0x000fc80000000f00 */
[----:B------:R-:W-:-:S04]  /*12170*/  VIADDMNMX.U32 R0, R3, R0, 0x2, PT ;  /* 0x0000000203007446 */ /* 0x000fc80003800000 */
[----:B------:R-:W-:-:S04]  /*12180*/  SHF.L.U32 R0, R0, 0x2, RZ ;  /* 0x0000000200007819 */ /* 0x000fc800000006ff */
[----:B------:R-:W0:Y:S02]  /*12190*/  LDC R2, c[0x2][R0+0x78] ;  /* 0x00801e0000027b82 */ /* 0x000e240000000800 */
[----:B0-----:R-:W-:-:S04]  /*121a0*/  SHF.R.S32.HI R3, RZ, 0x1f, R2 ;  /* 0x0000001fff037819 */ /* 0x001fc80000011402 */
.L_x_251:
[----:B------:R-:W-:Y:S05]  /*121b0*/  BRX R2 -0x121c0                             (*"BRANCH_TARGETS .L_x_252,.L_x_253,.L_x_10"*) ;  /* 0xfffffedc02907949 */ /* 0x000fea000383ffff */
.L_x_253:
        /* <DEDUP_REMOVED lines=40> */
.L_x_137:
        /* <DEDUP_REMOVED lines=87> */
.L_x_136:
        /* <DEDUP_REMOVED lines=49> */
.L_x_138:
[----:B------:R-:W-:-:S13]  /*12cc0*/  ISETP.EQ.AND P1, PT, R7, RZ, PT ;  /* 0x000000ff0700720c */ /* 0x000fda0003f22270 */
[----:B------:R-:W-:Y:S05]  /*12cd0*/  @!P0 BRA P1, `(.L_x_134) ;  /* 0x0000000000608947 */ /* 0x000fea0000800000 */
.L_x_135:
        /* <DEDUP_REMOVED lines=24> */
.L_x_134:
        /* <DEDUP_REMOVED lines=14> */
.L_x_139:
        /* <DEDUP_REMOVED lines=10> */
.L_x_252:
        /* <DEDUP_REMOVED lines=40> */
.L_x_143:
        /* <DEDUP_REMOVED lines=87> */
.L_x_142:
        /* <DEDUP_REMOVED lines=49> */
.L_x_144:
[----:B------:R-:W-:-:S13]  /*13ae0*/  ISETP.EQ.AND P1, PT, R7, RZ, PT ;  /* 0x000000ff0700720c */ /* 0x000fda0003f22270 */
[----:B------:R-:W-:Y:S05]  /*13af0*/  @!P0 BRA P1, `(.L_x_140) ;  /* 0x0000000000608947 */ /* 0x000fea0000800000 */
.L_x_141:
        /* <DEDUP_REMOVED lines=24> */
.L_x_140:
        /* <DEDUP_REMOVED lines=14> */
.L_x_145:
        /* <DEDUP_REMOVED lines=10> */
.L_x_133:
[----:B------:R-:W-:-:S04]  /*13e00*/  MOV R0, 0xffffffea ;  /* 0xffffffea00007802 */ /* 0x000fc80000000f00 */
[----:B------:R-:W-:-:S04]  /*13e10*/  VIADDMNMX.U32 R0, R3, R0, 0x2, PT ;  /* 0x0000000203007446 */ /* 0x000fc80003800000 */
[----:B------:R-:W-:-:S04]  /*13e20*/  SHF.L.U32 R0, R0, 0x2, RZ ;  /* 0x0000000200007819 */ /* 0x000fc800000006ff */
[----:B------:R-:W0:Y:S02]  /*13e30*/  LDC R2, c[0x2][R0+0x84] ;  /* 0x0080210000027b82 */ /* 0x000e240000000800 */
[----:B0-----:R-:W-:-:S04]  /*13e40*/  SHF.R.S32.HI R3, RZ, 0x1f, R2 ;  /* 0x0000001fff037819 */ /* 0x001fc80000011402 */
.L_x_255:
[----:B------:R-:W-:Y:S05]  /*13e50*/  BRX R2 -0x13e60                             (*"BRANCH_TARGETS .L_x_256,.L_x_257,.L_x_10"*) ;  /* 0xfffffec002687949 */ /* 0x000fea000383ffff */
.L_x_257:
        /* <DEDUP_REMOVED lines=40> */
.L_x_149:
        /* <DEDUP_REMOVED lines=87> */
.L_x_148:
        /* <DEDUP_REMOVED lines=49> */
.L_x_150:
[----:B------:R-:W-:-:S13]  /*14960*/  ISETP.EQ.AND P1, PT, R7, RZ, PT ;  /* 0x000000ff0700720c */ /* 0x000fda0003f22270 */
[----:B------:R-:W-:Y:S05]  /*14970*/  @!P0 BRA P1, `(.L_x_146) ;  /* 0x0000000000608947 */ /* 0x000fea0000800000 */
.L_x_147:
        /* <DEDUP_REMOVED lines=24> */
.L_x_146:
        /* <DEDUP_REMOVED lines=14> */
.L_x_151:
        /* <DEDUP_REMOVED lines=10> */
.L_x_256:
        /* <DEDUP_REMOVED lines=40> */
.L_x_155:
        /* <DEDUP_REMOVED lines=87> */
.L_x_154:
        /* <DEDUP_REMOVED lines=49> */
.L_x_156:
[----:B------:R-:W-:-:S13]  /*15780*/  ISETP.EQ.AND P1, PT, R7, RZ, PT ;  /* 0x000000ff0700720c */ /* 0x000fda0003f22270 */
[----:B------:R-:W-:Y:S05]  /*15790*/  @!P0 BRA P1, `(.L_x_152) ;  /* 0x0000000000608947 */ /* 0x000fea0000800000 */
.L_x_153:
        /* <DEDUP_REMOVED lines=24> */
.L_x_152:
        /* <DEDUP_REMOVED lines=14> */
.L_x_157:
        /* <DEDUP_REMOVED lines=10> */
.L_x_106:
        /* <DEDUP_REMOVED lines=9> */
.L_x_259:
[----:B------:R-:W-:Y:S05]  /*15b30*/  BRX R2 -0x15b40                             (*"BRANCH_TARGETS .L_x_260,.L_x_261,.L_x_10"*) ;  /* 0xfffffea402307949 */ /* 0x000fea000383ffff */
.L_x_261:
        /* <DEDUP_REMOVED lines=40> */
.L_x_163:
        /* <DEDUP_REMOVED lines=87> */
.L_x_162:
        /* <DEDUP_REMOVED lines=49> */
.L_x_164:
[----:B------:R-:W-:-:S13]  /*16640*/  ISETP.EQ.AND P1, PT, R7, RZ, PT ;  /* 0x000000ff0700720c */ /* 0x000fda0003f22270 */
[----:B------:R-:W-:Y:S05]  /*16650*/  @!P0 BRA P1, `(.L_x_160) ;  /* 0x0000000000608947 */ /* 0x000fea0000800000 */
.L_x_161:
        /* <DEDUP_REMOVED lines=24> */
.L_x_160:
        /* <DEDUP_REMOVED lines=14> */
.L_x_165:
        /* <DEDUP_REMOVED lines=10> */
.L_x_260:
        /* <DEDUP_REMOVED lines=40> */
.L_x_169:
        /* <DEDUP_REMOVED lines=87> */
.L_x_168:
        /* <DEDUP_REMOVED lines=49> */
.L_x_170:
[----:B------:R-:W-:-:S13]  /*17460*/  ISETP.EQ.AND P1, PT, R7, RZ, PT ;  /* 0x000000ff0700720c */ /* 0x000fda0003f22270 */
[----:B------:R-:W-:Y:S05]  /*17470*/  @!P0 BRA P1, `(.L_x_166) ;  /* 0x0000000000608947 */ /* 0x000fea0000800000 */
.L_x_167:
        /* <DEDUP_REMOVED lines=24> */
.L_x_166:
        /* <DEDUP_REMOVED lines=14> */
.L_x_171:
        /* <DEDUP_REMOVED lines=10> */
.L_x_159:
[----:B------:R-:W-:-:S04]  /*17780*/  MOV R0, 0xffffffe6 ;  /* 0xffffffe600007802 */ /* 0x000fc80000000f00 */
[----:B------:R-:W-:-:S04]  /*17790*/  VIADDMNMX.U32 R0, R3, R0, 0x2, PT ;  /* 0x0000000203007446 */ /* 0x000fc80003800000 */
[----:B------:R-:W-:-:S04]  /*177a0*/  SHF.L.U32 R0, R0, 0x2, RZ ;  /* 0x0000000200007819 */ /* 0x000fc800000006ff */
[----:B------:R-:W0:Y:S02]  /*177b0*/  LDC R2, c[0x2][R0+0x9c] ;  /* 0x0080270000027b82 */ /* 0x000e240000000800 */
[----:B0-----:R-:W-:-:S04]  /*177c0*/  SHF.R.S32.HI R3, RZ, 0x1f, R2 ;  /* 0x0000001fff037819 */ /* 0x001fc80000011402 */
.L_x_263:
[----:B------:R-:W-:Y:S05]  /*177d0*/  BRX R2 -0x177e0                             (*"BRANCH_TARGETS .L_x_264,.L_x_265,.L_x_10"*) ;  /* 0xfffffe8802087949 */ /* 0x000fea000383ffff */
.L_x_265:
        /* <DEDUP_REMOVED lines=40> */
.L_x_175:
        /* <DEDUP_REMOVED lines=87> */
.L_x_174:
        /* <DEDUP_REMOVED lines=49> */
.L_x_176:
[----:B------:R-:W-:-:S13]  /*182e0*/  ISETP.EQ.AND P1, PT, R7, RZ, PT ;  /* 0x000000ff0700720c */ /* 0x000fda0003f22270 */
[----:B------:R-:W-:Y:S05]  /*182f0*/  @!P0 BRA P1, `(.L_x_172) ;  /* 0x0000000000608947 */ /* 0x000fea0000800000 */
.L_x_173:
        /* <DEDUP_REMOVED lines=24> */
.L_x_172:
        /* <DEDUP_REMOVED lines=14> */
.L_x_177:
        /* <DEDUP_REMOVED lines=10> */
.L_x_264:
        /* <DEDUP_REMOVED lines=40> */
.L_x_181:
        /* <DEDUP_REMOVED lines=87> */
.L_x_180:
        /* <DEDUP_REMOVED lines=49> */
.L_x_182:
[----:B------:R-:W-:-:S13]  /*19100*/  ISETP.EQ.AND P1, PT, R7, RZ, PT ;  /* 0x000000ff0700720c */ /* 0x000fda0003f22270 */
[----:B------:R-:W-:Y:S05]  /*19110*/  @!P0 BRA P1, `(.L_x_178) ;  /* 0x0000000000608947 */ /* 0x000fea0000800000 */
.L_x_179:
        /* <DEDUP_REMOVED lines=24> */
.L_x_178:
        /* <DEDUP_REMOVED lines=14> */
.L_x_183:
        /* <DEDUP_REMOVED lines=10> */
.L_x_158:
[----:B------:R-:W-:-:S13]  /*19420*/  ISETP.GT.AND P0, PT, R3, 0x1d, PT ;  /* 0x0000001d0300780c */ /* 0x000fda0003f04270 */
[----:B------:R-:W-:Y:S05]  /*19430*/  @P0 BRA `(.L_x_184) ;  /* 0x0000001c00280947 */ /* 0x000fea0003800000 */
[----:B------:R-:W-:-:S04]  /*19440*/  MOV R0, 0xffffffe4 ;  /* 0xffffffe400007802 */ /* 0x000fc80000000f00 */
[----:B------:R-:W-:-:S04]  /*19450*/  VIADDMNMX.U32 R0, R3, R0, 0x2, PT ;  /* 0x0000000203007446 */ /* 0x000fc80003800000 */
[----:B------:R-:W-:-:S04]  /*19460*/  SHF.L.U32 R0, R0, 0x2, RZ ;  /* 0x0000000200007819 */ /* 0x000fc800000006ff */
[----:B------:R-:W0:Y:S02]  /*19470*/  LDC R2, c[0x2][R0+0xa8] ;  /* 0x00802a0000027b82 */ /* 0x000e240000000800 */
[----:B0-----:R-:W-:-:S04]  /*19480*/  SHF.R.S32.HI R3, RZ, 0x1f, R2 ;  /* 0x0000001fff037819 */ /* 0x001fc80000011402 */
.L_x_267:
[----:B------:R-:W-:Y:S05]  /*19490*/  BRX R2 -0x194a0                             (*"BRANCH_TARGETS .L_x_268,.L_x_269,.L_x_10"*) ;  /* 0xfffffe6802d87949 */ /* 0x000fea000383ffff */
.L_x_269:
        /* <DEDUP_REMOVED lines=40> */
.L_x_188:
        /* <DEDUP_REMOVED lines=87> */
.L_x_187:
        /* <DEDUP_REMOVED lines=49> */
.L_x_189:
[----:B------:R-:W-:-:S13]  /*19fa0*/  ISETP.EQ.AND P1, PT, R7, RZ, PT ;  /* 0x000000ff0700720c */ /* 0x000fda0003f22270 */
[----:B------:R-:W-:Y:S05]  /*19fb0*/  @!P0 BRA P1, `(.L_x_185) ;  /* 0x0000000000608947 */ /* 0x000fea0000800000 */
.L_x_186:
        /* <DEDUP_REMOVED lines=24> */
.L_x_185:
        /* <DEDUP_REMOVED lines=14> */
.L_x_190:
        /* <DEDUP_REMOVED lines=10> */
.L_x_268:
        /* <DEDUP_REMOVED lines=40> */
.L_x_194:
        /* <DEDUP_REMOVED lines=87> */
.L_x_193:
        /* <DEDUP_REMOVED lines=49> */
.L_x_195:
[----:B------:R-:W-:-:S13]  /*1adc0*/  ISETP.EQ.AND P1, PT, R7, RZ, PT ;  /* 0x000000ff0700720c */ /* 0x000fda0003f22270 */
[----:B------:R-:W-:Y:S05]  /*1add0*/  @!P0 BRA P1, `(.L_x_191) ;  /* 0x0000000000608947 */ /* 0x000fea0000800000 */
.L_x_192:
        /* <DEDUP_REMOVED lines=24> */
.L_x_191:
        /* <DEDUP_REMOVED lines=14> */
.L_x_196:
        /* <DEDUP_REMOVED lines=10> */
.L_x_184:
[----:B------:R-:W-:-:S13]  /*1b0e0*/  ISETP.NE.AND P0, PT, R3, 0x1e, PT ;  /* 0x0000001e0300780c */ /* 0x000fda0003f05270 */
[----:B------:R-:W-:Y:S05]  /*1b0f0*/  @!P0 BRA `(.L_x_197) ;  /* 0x0000000c006c8947 */ /* 0x000fea0003800000 */
[----:B------:R-:W-:-:S13]  /*1b100*/  ISETP.NE.AND P0, PT, R3, 0x1f, PT ;  /* 0x0000001f0300780c */ /* 0x000fda0003f05270 */
[----:B------:R-:W-:Y:S05]  /*1b110*/  @P0 BRA `(.L_x_10) ;  /* 0x0000001800c40947 */ /* 0x000fea0003800000 */
        /* <DEDUP_REMOVED lines=40> */
.L_x_201:
        /* <DEDUP_REMOVED lines=87> */
.L_x_200:
        /* <DEDUP_REMOVED lines=49> */
.L_x_202:
[----:B------:R-:W-:-:S13]  /*1bc20*/  ISETP.EQ.AND P1, PT, R9, RZ, PT ;  /* 0x000000ff0900720c */ /* 0x000fda0003f22270 */
[----:B------:R-:W-:Y:S05]  /*1bc30*/  @!P0 BRA P1, `(.L_x_198) ;  /* 0x0000000000608947 */ /* 0x000fea0000800000 */
.L_x_199:
        /* <DEDUP_REMOVED lines=24> */
.L_x_198:
[----:B------:R-:W-:-:S13]  /*1bdc0*/  ISETP.NE.AND P0, PT, R8, RZ, PT ;  /* 0x000000ff0800720c */ /* 0x000fda0003f05270 */
[----:B------:R-:W-:Y:S05]  /*1bdd0*/  @!P0 BRA `(.L_x_10) ;  /* 0x0000000c00948947 */ /* 0x000fea0003800000 */
[----:B0-----:R-:W0:Y:S01]  /*1bde0*/  LDC.64 R2, c[0x0][0x380] ;  /* 0x0000e000ff027b82 */ /* 0x001e220000000a00 */
[----:B--23--:R-:W-:-:S07]  /*1bdf0*/  IADD3 R10, PT, PT, -R8, RZ, RZ ;  /* 0x000000ff080a7210 */ /* 0x00cfce0007ffe1ff */
[----:B------:R-:W2:Y:S02]  /*1be00*/  LDC.64 R6, c[0x0][0x388] ;  /* 0x0000e200ff067b82 */ /* 0x000ea40000000a00 */
.L_x_203:
[----:B--2---:R-:W-:-:S06]  /*1be10*/  IMAD.WIDE R8, R13, 0x4, R6 ;  /* 0x000000040d087825 */ /* 0x004fcc00078e0206 */
[----:B------:R-:W2:Y:S01]  /*1be20*/  LDG.E R8, desc[UR4][R8.64] ;  /* 0x0000000408087981 */ /* 0x000ea2000c1e1900 */
[C---:B01-3--:R-:W-:Y:S01]  /*1be30*/  IMAD.WIDE R4, R13.reuse, 0x4, R2 ;  /* 0x000000040d047825 */ /* 0x04bfe200078e0202 */
[----:B------:R-:W-:Y:S02]  /*1be40*/  IADD3 R10, PT, PT, R10, 0x1, RZ ;  /* 0x000000010a0a7810 */ /* 0x000fe40007ffe0ff */
[----:B------:R-:W-:Y:S02]  /*1be50*/  IADD3 R13, PT, PT, R13, R0, RZ ;  /* 0x000000000d0d7210 */ /* 0x000fe40007ffe0ff */
[----:B------:R-:W-:Y:S01]  /*1be60*/  ISETP.NE.AND P0, PT, R10, RZ, PT ;  /* 0x000000ff0a00720c */ /* 0x000fe20003f05270 */
[----:B--2---:R-:W-:-:S05]  /*1be70*/  FMUL R11, R8, R8 ;  /* 0x00000008080b7220 */ /* 0x004fca0000400000 */
[----:B------:R3:W-:Y:S07]  /*1be80*/  STG.E desc[UR4][R4.64], R11 ;  /* 0x0000000b04007986 */ /* 0x0007ee000c101904 */
[----:B------:R-:W-:Y:S05]  /*1be90*/  @P0 BRA `(.L_x_203) ;  /* 0xfffffffc00dc0947 */ /* 0x000fea000383ffff */
[----:B------:R-:W-:Y:S05]  /*1bea0*/  BRA `(.L_x_10) ;  /* 0x0000000c00607947 */ /* 0x000fea0003800000 */
.L_x_197:
        /* <DEDUP_REMOVED lines=40> */
.L_x_207:
        /* <DEDUP_REMOVED lines=87> */
.L_x_206:
        /* <DEDUP_REMOVED lines=49> */
.L_x_208:
[----:B------:R-:W-:-:S13]  /*1c9b0*/  ISETP.EQ.AND P1, PT, R9, RZ, PT ;  /* 0x000000ff0900720c */ /* 0x000fda0003f22270 */
[----:B------:R-:W-:Y:S05]  /*1c9c0*/  @!P0 BRA P1, `(.L_x_204) ;  /* 0x0000000000608947 */ /* 0x000fea0000800000 */
.L_x_205:
        /* <DEDUP_REMOVED lines=24> */
.L_x_204:
[----:B------:R-:W-:-:S13]  /*1cb50*/  ISETP.NE.AND P0, PT, R8, RZ, PT ;  /* 0x000000ff0800720c */ /* 0x000fda0003f05270 */
[----:B------:R-:W-:Y:S05]  /*1cb60*/  @!P0 BRA `(.L_x_10) ;  /* 0x0000000000308947 */ /* 0x000fea0003800000 */
[----:B0-----:R-:W0:Y:S01]  /*1cb70*/  LDC.64 R2, c[0x0][0x380] ;  /* 0x0000e000ff027b82 */ /* 0x001e220000000a00 */
[----:B--23--:R-:W-:-:S07]  /*1cb80*/  IADD3 R10, PT, PT, -R8, RZ, RZ ;  /* 0x000000ff080a7210 */ /* 0x00cfce0007ffe1ff */
[----:B------:R-:W2:Y:S02]  /*1cb90*/  LDC.64 R6, c[0x0][0x388] ;  /* 0x0000e200ff067b82 */ /* 0x000ea40000000a00 */
.L_x_209:
[----:B--2---:R-:W-:-:S06]  /*1cba0*/  IMAD.WIDE R8, R13, 0x4, R6 ;  /* 0x000000040d087825 */ /* 0x004fcc00078e0206 */
[----:B------:R-:W2:Y:S01]  /*1cbb0*/  LDG.E R8, desc[UR4][R8.64] ;  /* 0x0000000408087981 */ /* 0x000ea2000c1e1900 */
[C---:B01----:R-:W-:Y:S01]  /*1cbc0*/  IMAD.WIDE R4, R13.reuse, 0x4, R2 ;  /* 0x000000040d047825 */ /* 0x043fe200078e0202 */
[----:B------:R-:W-:Y:S02]  /*1cbd0*/  IADD3 R10, PT, PT, R10, 0x1, RZ ;  /* 0x000000010a0a7810 */ /* 0x000fe40007ffe0ff */
[----:B------:R-:W-:Y:S02]  /*1cbe0*/  IADD3 R13, PT, PT, R13, R0, RZ ;  /* 0x000000000d0d7210 */ /* 0x000fe40007ffe0ff */
[----:B------:R-:W-:Y:S01]  /*1cbf0*/  ISETP.NE.AND P0, PT, R10, RZ, PT ;  /* 0x000000ff0a00720c */ /* 0x000fe20003f05270 */
[----:B--2---:R-:W-:-:S05]  /*1cc00*/  FMUL R11, R8, R8 ;  /* 0x00000008080b7220 */ /* 0x004fca0000400000 */
[----:B------:R0:W-:Y:S07]  /*1cc10*/  STG.E desc[UR4][R4.64], R11 ;  /* 0x0000000b04007986 */ /* 0x0001ee000c101904 */
[----:B------:R-:W-:Y:S05]  /*1cc20*/  @P0 BRA `(.L_x_209) ;  /* 0xfffffffc00dc0947 */ /* 0x000fea000383ffff */
.L_x_10:
[----:B------:R-:W-:Y:S05]  /*1cc30*/  BSYNC.RECONVERGENT B0 ;  /* 0x0000000000007941 */ /* 0x000fea0003800200 */
.L_x_0:
[----:B------:R-:W-:Y:S06]  /*1cc40*/  BAR.SYNC.DEFER_BLOCKING 0x0 ;  /* 0x0000000000007b1d */ /* 0x000fec0000010000 */
[----:B------:R-:W-:Y:S05]  /*1cc50*/  EXIT ;  /* 0x000000000000794d */ /* 0x000fea0003800000 */
.L_x_210:
[----:B------:R-:W-:-:S00]  /*1cc60*/  BRA `(.L_x_210) ;  /* 0xfffffffc00fc7947 */ /* 0x000fc0000383ffff */
[----:B------:R-:W-:-:S00]  /*1cc70*/  NOP ;  /* 0x0000000000007918 */ /* 0x000fc00000000000 */
        /* <DEDUP_REMOVED lines=8> */
.L_x_271:


//--------------------- .nv.shared.reserved.0     --------------------------
	.section	.nv.shared.reserved.0,"aw",@nobits
	.weak		__nv_reservedSMEM_offset_0_alias
	.size		__nv_reservedSMEM_offset_0_alias, 0, 64
	.other		__nv_reservedSMEM_offset_0_alias,@"STO_CUDA_RESERVED_SHARED STV_DEFAULT"
__nv_reservedSMEM_offset_0_alias:
	.zero		0
	.zero		64


//--------------------- .nv.constant0._Z5threePfS_ii --------------------------
	.section	.nv.constant0._Z5threePfS_ii,"a",@progbits
	.sectionflags	@""
	.align	4
.nv.constant0._Z5threePfS_ii:
	.zero		920


//--------------------- SYMBOLS --------------------------

	.type		.nv.reservedSmem.offset0,@object
	.size		.nv.reservedSmem.offset0,0x4
